//
// Generated by NVIDIA NVVM Compiler
//
// Compiler Build ID: CL-36424714
// Cuda compilation tools, release 13.0, V13.0.88
// Based on NVVM 20.0.0
//

.version 9.0
.target sm_100
.address_size 64

	// .globl	_Z12cudaConvolvePfS_S_iii

.visible .entry _Z12cudaConvolvePfS_S_iii(
	.param .u64 .ptr .align 1 _Z12cudaConvolvePfS_S_iii_param_0,
	.param .u64 .ptr .align 1 _Z12cudaConvolvePfS_S_iii_param_1,
	.param .u64 .ptr .align 1 _Z12cudaConvolvePfS_S_iii_param_2,
	.param .u32 _Z12cudaConvolvePfS_S_iii_param_3,
	.param .u32 _Z12cudaConvolvePfS_S_iii_param_4,
	.param .u32 _Z12cudaConvolvePfS_S_iii_param_5
)
{
	.reg .pred 	%p<14>;
	.reg .b32 	%r<58>;
	.reg .b32 	%f<93>;
	.reg .b64 	%rd<51>;

	ld.param.u64 	%rd6, [_Z12cudaConvolvePfS_S_iii_param_0];
	ld.param.u64 	%rd8, [_Z12cudaConvolvePfS_S_iii_param_1];
	ld.param.u32 	%r30, [_Z12cudaConvolvePfS_S_iii_param_4];
	ld.param.u32 	%r31, [_Z12cudaConvolvePfS_S_iii_param_5];
	cvta.to.global.u64 	%rd1, %rd8;
	mov.u32 	%r1, %ctaid.x;
	mov.u32 	%r2, %tid.x;
	mov.u32 	%r3, %tid.y;
	setp.lt.s32 	%p1, %r30, 1;
	mov.f32 	%f91, 0f00000000;
	@%p1 bra 	$L__BB0_19;
	setp.lt.s32 	%p2, %r31, 1;
	mul.lo.s32 	%r4, %r31, %r31;
	@%p2 bra 	$L__BB0_19;
	and.b32  	%r5, %r31, 15;
	and.b32  	%r6, %r31, 7;
	and.b32  	%r7, %r31, 2147483632;
	and.b32  	%r8, %r31, 3;
	neg.s32 	%r9, %r7;
	shl.b32 	%r10, %r4, 4;
	cvta.to.global.u64 	%rd2, %rd6;
	mov.f32 	%f91, 0f00000000;
	mov.b32 	%r51, 0;
	mul.wide.s32 	%rd4, %r4, 4;
$L__BB0_3:
	ld.param.u32 	%r50, [_Z12cudaConvolvePfS_S_iii_param_3];
	mad.lo.s32 	%r34, %r30, %r1, %r51;
	mul.lo.s32 	%r12, %r34, %r30;
	add.s32 	%r35, %r51, %r2;
	mul.lo.s32 	%r36, %r35, %r50;
	add.s32 	%r13, %r36, %r3;
	sub.s32 	%r37, %r3, %r4;
	add.s32 	%r14, %r37, %r36;
	mov.b32 	%r52, 0;
$L__BB0_4:
	setp.lt.u32 	%p3, %r31, 16;
	add.s32 	%r39, %r52, %r12;
	mul.wide.s32 	%rd9, %r39, 4;
	add.s64 	%rd10, %rd2, %rd9;
	ld.global.f32 	%f3, [%rd10];
	add.s32 	%r16, %r13, %r52;
	mov.b32 	%r56, 0;
	@%p3 bra 	$L__BB0_7;
	add.s32 	%r53, %r14, %r52;
	mov.u32 	%r54, %r9;
$L__BB0_6:
	.pragma "nounroll";
	mul.wide.s32 	%rd11, %r53, 4;
	add.s64 	%rd12, %rd1, %rd11;
	ld.global.f32 	%f23, [%rd12];
	fma.rn.f32 	%f24, %f3, %f23, %f91;
	mul.wide.s32 	%rd13, %r4, 4;
	add.s64 	%rd14, %rd12, %rd13;
	ld.global.f32 	%f25, [%rd14];
	fma.rn.f32 	%f26, %f3, %f25, %f24;
	add.s64 	%rd15, %rd14, %rd13;
	ld.global.f32 	%f27, [%rd15];
	fma.rn.f32 	%f28, %f3, %f27, %f26;
	add.s64 	%rd16, %rd15, %rd13;
	ld.global.f32 	%f29, [%rd16];
	fma.rn.f32 	%f30, %f3, %f29, %f28;
	add.s64 	%rd17, %rd16, %rd13;
	ld.global.f32 	%f31, [%rd17];
	fma.rn.f32 	%f32, %f3, %f31, %f30;
	add.s64 	%rd18, %rd17, %rd13;
	ld.global.f32 	%f33, [%rd18];
	fma.rn.f32 	%f34, %f3, %f33, %f32;
	add.s64 	%rd19, %rd18, %rd13;
	ld.global.f32 	%f35, [%rd19];
	fma.rn.f32 	%f36, %f3, %f35, %f34;
	add.s64 	%rd20, %rd19, %rd13;
	ld.global.f32 	%f37, [%rd20];
	fma.rn.f32 	%f38, %f3, %f37, %f36;
	add.s64 	%rd21, %rd20, %rd13;
	ld.global.f32 	%f39, [%rd21];
	fma.rn.f32 	%f40, %f3, %f39, %f38;
	add.s64 	%rd22, %rd21, %rd13;
	ld.global.f32 	%f41, [%rd22];
	fma.rn.f32 	%f42, %f3, %f41, %f40;
	add.s64 	%rd23, %rd22, %rd13;
	ld.global.f32 	%f43, [%rd23];
	fma.rn.f32 	%f44, %f3, %f43, %f42;
	add.s64 	%rd24, %rd23, %rd13;
	ld.global.f32 	%f45, [%rd24];
	fma.rn.f32 	%f46, %f3, %f45, %f44;
	add.s64 	%rd25, %rd24, %rd13;
	ld.global.f32 	%f47, [%rd25];
	fma.rn.f32 	%f48, %f3, %f47, %f46;
	add.s64 	%rd26, %rd25, %rd13;
	ld.global.f32 	%f49, [%rd26];
	fma.rn.f32 	%f50, %f3, %f49, %f48;
	add.s64 	%rd27, %rd26, %rd13;
	ld.global.f32 	%f51, [%rd27];
	fma.rn.f32 	%f52, %f3, %f51, %f50;
	add.s64 	%rd28, %rd27, %rd13;
	ld.global.f32 	%f53, [%rd28];
	fma.rn.f32 	%f91, %f3, %f53, %f52;
	add.s32 	%r54, %r54, 16;
	add.s32 	%r53, %r53, %r10;
	setp.ne.s32 	%p4, %r54, 0;
	mov.u32 	%r56, %r7;
	@%p4 bra 	$L__BB0_6;
$L__BB0_7:
	setp.eq.s32 	%p5, %r5, 0;
	@%p5 bra 	$L__BB0_17;
	add.s32 	%r40, %r5, -1;
	setp.lt.u32 	%p6, %r40, 7;
	@%p6 bra 	$L__BB0_10;
	add.s32 	%r41, %r56, -1;
	mad.lo.s32 	%r42, %r4, %r41, %r16;
	mul.wide.s32 	%rd29, %r42, 4;
	add.s64 	%rd30, %rd1, %rd29;
	ld.global.f32 	%f55, [%rd30];
	fma.rn.f32 	%f56, %f3, %f55, %f91;
	mul.wide.s32 	%rd31, %r4, 4;
	add.s64 	%rd32, %rd30, %rd31;
	ld.global.f32 	%f57, [%rd32];
	fma.rn.f32 	%f58, %f3, %f57, %f56;
	add.s64 	%rd33, %rd32, %rd31;
	ld.global.f32 	%f59, [%rd33];
	fma.rn.f32 	%f60, %f3, %f59, %f58;
	add.s64 	%rd34, %rd33, %rd31;
	ld.global.f32 	%f61, [%rd34];
	fma.rn.f32 	%f62, %f3, %f61, %f60;
	add.s64 	%rd35, %rd34, %rd31;
	ld.global.f32 	%f63, [%rd35];
	fma.rn.f32 	%f64, %f3, %f63, %f62;
	add.s64 	%rd36, %rd35, %rd31;
	ld.global.f32 	%f65, [%rd36];
	fma.rn.f32 	%f66, %f3, %f65, %f64;
	add.s64 	%rd37, %rd36, %rd31;
	ld.global.f32 	%f67, [%rd37];
	fma.rn.f32 	%f68, %f3, %f67, %f66;
	add.s64 	%rd38, %rd37, %rd31;
	ld.global.f32 	%f69, [%rd38];
	fma.rn.f32 	%f91, %f3, %f69, %f68;
	add.s32 	%r56, %r56, 8;
$L__BB0_10:
	setp.eq.s32 	%p7, %r6, 0;
	@%p7 bra 	$L__BB0_17;
	add.s32 	%r43, %r6, -1;
	setp.lt.u32 	%p8, %r43, 3;
	@%p8 bra 	$L__BB0_13;
	add.s32 	%r44, %r56, -1;
	mad.lo.s32 	%r45, %r4, %r44, %r16;
	mul.wide.s32 	%rd39, %r45, 4;
	add.s64 	%rd40, %rd1, %rd39;
	ld.global.f32 	%f71, [%rd40];
	fma.rn.f32 	%f72, %f3, %f71, %f91;
	add.s64 	%rd42, %rd40, %rd4;
	ld.global.f32 	%f73, [%rd42];
	fma.rn.f32 	%f74, %f3, %f73, %f72;
	add.s64 	%rd43, %rd42, %rd4;
	ld.global.f32 	%f75, [%rd43];
	fma.rn.f32 	%f76, %f3, %f75, %f74;
	add.s64 	%rd44, %rd43, %rd4;
	ld.global.f32 	%f77, [%rd44];
	fma.rn.f32 	%f91, %f3, %f77, %f76;
	add.s32 	%r56, %r56, 4;
$L__BB0_13:
	setp.eq.s32 	%p9, %r8, 0;
	@%p9 bra 	$L__BB0_17;
	setp.eq.s32 	%p10, %r8, 1;
	add.s32 	%r46, %r56, -1;
	mad.lo.s32 	%r47, %r4, %r46, %r16;
	mul.wide.s32 	%rd45, %r47, 4;
	add.s64 	%rd3, %rd1, %rd45;
	ld.global.f32 	%f78, [%rd3];
	fma.rn.f32 	%f91, %f3, %f78, %f91;
	@%p10 bra 	$L__BB0_17;
	setp.eq.s32 	%p11, %r8, 2;
	add.s64 	%rd5, %rd3, %rd4;
	ld.global.f32 	%f79, [%rd5];
	fma.rn.f32 	%f91, %f3, %f79, %f91;
	@%p11 bra 	$L__BB0_17;
	add.s64 	%rd46, %rd5, %rd4;
	ld.global.f32 	%f80, [%rd46];
	fma.rn.f32 	%f91, %f3, %f80, %f91;
$L__BB0_17:
	add.s32 	%r52, %r52, 1;
	setp.ne.s32 	%p12, %r52, %r30;
	@%p12 bra 	$L__BB0_4;
	add.s32 	%r51, %r51, 1;
	setp.ne.s32 	%p13, %r51, %r30;
	@%p13 bra 	$L__BB0_3;
$L__BB0_19:
	ld.param.u64 	%rd50, [_Z12cudaConvolvePfS_S_iii_param_2];
	cvta.to.global.u64 	%rd47, %rd50;
	mad.lo.s32 	%r48, %r2, 28, %r3;
	mad.lo.s32 	%r49, %r1, 784, %r48;
	mul.wide.u32 	%rd48, %r49, 4;
	add.s64 	%rd49, %rd47, %rd48;
	st.global.f32 	[%rd49], %f91;
	ret;

}
	// .globl	_Z12cudaSamplingPfS_S_ii
.visible .entry _Z12cudaSamplingPfS_S_ii(
	.param .u64 .ptr .align 1 _Z12cudaSamplingPfS_S_ii_param_0,
	.param .u64 .ptr .align 1 _Z12cudaSamplingPfS_S_ii_param_1,
	.param .u64 .ptr .align 1 _Z12cudaSamplingPfS_S_ii_param_2,
	.param .u32 _Z12cudaSamplingPfS_S_ii_param_3,
	.param .u32 _Z12cudaSamplingPfS_S_ii_param_4
)
{
	.reg .pred 	%p<12>;
	.reg .b32 	%r<46>;
	.reg .b32 	%f<119>;
	.reg .b64 	%rd<44>;

	ld.param.u64 	%rd9, [_Z12cudaSamplingPfS_S_ii_param_0];
	ld.param.u64 	%rd10, [_Z12cudaSamplingPfS_S_ii_param_1];
	ld.param.u64 	%rd8, [_Z12cudaSamplingPfS_S_ii_param_2];
	ld.param.u32 	%r23, [_Z12cudaSamplingPfS_S_ii_param_3];
	ld.param.u32 	%r24, [_Z12cudaSamplingPfS_S_ii_param_4];
	cvta.to.global.u64 	%rd1, %rd10;
	cvta.to.global.u64 	%rd2, %rd9;
	mov.u32 	%r1, %ctaid.x;
	mov.u32 	%r2, %tid.x;
	mov.u32 	%r3, %tid.y;
	setp.lt.s32 	%p1, %r24, 1;
	mov.f32 	%f117, 0f00000000;
	@%p1 bra 	$L__BB1_16;
	shl.b32 	%r26, %r2, 1;
	mad.lo.s32 	%r4, %r23, %r1, %r26;
	and.b32  	%r5, %r24, 15;
	and.b32  	%r6, %r24, 7;
	and.b32  	%r7, %r24, 2147483632;
	and.b32  	%r8, %r24, 3;
	neg.s32 	%r9, %r7;
	mov.f32 	%f117, 0f00000000;
	mov.b32 	%r40, 0;
$L__BB1_2:
	setp.lt.u32 	%p2, %r24, 16;
	mul.lo.s32 	%r11, %r40, %r24;
	add.s32 	%r28, %r4, %r40;
	shl.b32 	%r29, %r3, 1;
	mad.lo.s32 	%r12, %r28, %r23, %r29;
	mov.b32 	%r44, 0;
	@%p2 bra 	$L__BB1_5;
	mul.wide.u32 	%rd11, %r11, 4;
	add.s64 	%rd12, %rd2, %rd11;
	add.s64 	%rd43, %rd12, 32;
	mov.u32 	%r41, %r12;
	mov.u32 	%r42, %r9;
$L__BB1_4:
	.pragma "nounroll";
	mul.wide.s32 	%rd13, %r41, 4;
	add.s64 	%rd14, %rd1, %rd13;
	ld.global.f32 	%f20, [%rd43+-32];
	ld.global.f32 	%f21, [%rd14];
	fma.rn.f32 	%f22, %f20, %f21, %f117;
	ld.global.f32 	%f23, [%rd43+-28];
	ld.global.f32 	%f24, [%rd14+4];
	fma.rn.f32 	%f25, %f23, %f24, %f22;
	ld.global.f32 	%f26, [%rd43+-24];
	ld.global.f32 	%f27, [%rd14+8];
	fma.rn.f32 	%f28, %f26, %f27, %f25;
	ld.global.f32 	%f29, [%rd43+-20];
	ld.global.f32 	%f30, [%rd14+12];
	fma.rn.f32 	%f31, %f29, %f30, %f28;
	ld.global.f32 	%f32, [%rd43+-16];
	ld.global.f32 	%f33, [%rd14+16];
	fma.rn.f32 	%f34, %f32, %f33, %f31;
	ld.global.f32 	%f35, [%rd43+-12];
	ld.global.f32 	%f36, [%rd14+20];
	fma.rn.f32 	%f37, %f35, %f36, %f34;
	ld.global.f32 	%f38, [%rd43+-8];
	ld.global.f32 	%f39, [%rd14+24];
	fma.rn.f32 	%f40, %f38, %f39, %f37;
	ld.global.f32 	%f41, [%rd43+-4];
	ld.global.f32 	%f42, [%rd14+28];
	fma.rn.f32 	%f43, %f41, %f42, %f40;
	ld.global.f32 	%f44, [%rd43];
	ld.global.f32 	%f45, [%rd14+32];
	fma.rn.f32 	%f46, %f44, %f45, %f43;
	ld.global.f32 	%f47, [%rd43+4];
	ld.global.f32 	%f48, [%rd14+36];
	fma.rn.f32 	%f49, %f47, %f48, %f46;
	ld.global.f32 	%f50, [%rd43+8];
	ld.global.f32 	%f51, [%rd14+40];
	fma.rn.f32 	%f52, %f50, %f51, %f49;
	ld.global.f32 	%f53, [%rd43+12];
	ld.global.f32 	%f54, [%rd14+44];
	fma.rn.f32 	%f55, %f53, %f54, %f52;
	ld.global.f32 	%f56, [%rd43+16];
	ld.global.f32 	%f57, [%rd14+48];
	fma.rn.f32 	%f58, %f56, %f57, %f55;
	ld.global.f32 	%f59, [%rd43+20];
	ld.global.f32 	%f60, [%rd14+52];
	fma.rn.f32 	%f61, %f59, %f60, %f58;
	ld.global.f32 	%f62, [%rd43+24];
	ld.global.f32 	%f63, [%rd14+56];
	fma.rn.f32 	%f64, %f62, %f63, %f61;
	ld.global.f32 	%f65, [%rd43+28];
	ld.global.f32 	%f66, [%rd14+60];
	fma.rn.f32 	%f117, %f65, %f66, %f64;
	add.s32 	%r42, %r42, 16;
	add.s32 	%r41, %r41, 16;
	add.s64 	%rd43, %rd43, 64;
	setp.ne.s32 	%p3, %r42, 0;
	mov.u32 	%r44, %r7;
	@%p3 bra 	$L__BB1_4;
$L__BB1_5:
	setp.eq.s32 	%p4, %r5, 0;
	@%p4 bra 	$L__BB1_15;
	add.s32 	%r30, %r5, -1;
	setp.lt.u32 	%p5, %r30, 7;
	@%p5 bra 	$L__BB1_8;
	add.s32 	%r31, %r44, %r11;
	mul.wide.u32 	%rd15, %r31, 4;
	add.s64 	%rd16, %rd2, %rd15;
	ld.global.f32 	%f68, [%rd16];
	add.s32 	%r32, %r12, %r44;
	mul.wide.s32 	%rd17, %r32, 4;
	add.s64 	%rd18, %rd1, %rd17;
	ld.global.f32 	%f69, [%rd18];
	fma.rn.f32 	%f70, %f68, %f69, %f117;
	cvt.u64.u32 	%rd19, %r11;
	cvt.u64.u32 	%rd20, %r44;
	add.s64 	%rd21, %rd20, %rd19;
	shl.b64 	%rd22, %rd21, 2;
	add.s64 	%rd23, %rd2, %rd22;
	ld.global.f32 	%f71, [%rd23+4];
	ld.global.f32 	%f72, [%rd18+4];
	fma.rn.f32 	%f73, %f71, %f72, %f70;
	ld.global.f32 	%f74, [%rd23+8];
	ld.global.f32 	%f75, [%rd18+8];
	fma.rn.f32 	%f76, %f74, %f75, %f73;
	ld.global.f32 	%f77, [%rd23+12];
	ld.global.f32 	%f78, [%rd18+12];
	fma.rn.f32 	%f79, %f77, %f78, %f76;
	ld.global.f32 	%f80, [%rd23+16];
	ld.global.f32 	%f81, [%rd18+16];
	fma.rn.f32 	%f82, %f80, %f81, %f79;
	ld.global.f32 	%f83, [%rd23+20];
	ld.global.f32 	%f84, [%rd18+20];
	fma.rn.f32 	%f85, %f83, %f84, %f82;
	ld.global.f32 	%f86, [%rd23+24];
	ld.global.f32 	%f87, [%rd18+24];
	fma.rn.f32 	%f88, %f86, %f87, %f85;
	ld.global.f32 	%f89, [%rd23+28];
	ld.global.f32 	%f90, [%rd18+28];
	fma.rn.f32 	%f117, %f89, %f90, %f88;
	add.s32 	%r44, %r44, 8;
$L__BB1_8:
	setp.eq.s32 	%p6, %r6, 0;
	@%p6 bra 	$L__BB1_15;
	add.s32 	%r33, %r6, -1;
	setp.lt.u32 	%p7, %r33, 3;
	@%p7 bra 	$L__BB1_11;
	add.s32 	%r34, %r44, %r11;
	mul.wide.u32 	%rd24, %r34, 4;
	add.s64 	%rd25, %rd2, %rd24;
	ld.global.f32 	%f92, [%rd25];
	add.s32 	%r35, %r12, %r44;
	mul.wide.s32 	%rd26, %r35, 4;
	add.s64 	%rd27, %rd1, %rd26;
	ld.global.f32 	%f93, [%rd27];
	fma.rn.f32 	%f94, %f92, %f93, %f117;
	cvt.u64.u32 	%rd28, %r11;
	cvt.u64.u32 	%rd29, %r44;
	add.s64 	%rd30, %rd29, %rd28;
	shl.b64 	%rd31, %rd30, 2;
	add.s64 	%rd32, %rd2, %rd31;
	ld.global.f32 	%f95, [%rd32+4];
	ld.global.f32 	%f96, [%rd27+4];
	fma.rn.f32 	%f97, %f95, %f96, %f94;
	ld.global.f32 	%f98, [%rd32+8];
	ld.global.f32 	%f99, [%rd27+8];
	fma.rn.f32 	%f100, %f98, %f99, %f97;
	ld.global.f32 	%f101, [%rd32+12];
	ld.global.f32 	%f102, [%rd27+12];
	fma.rn.f32 	%f117, %f101, %f102, %f100;
	add.s32 	%r44, %r44, 4;
$L__BB1_11:
	setp.eq.s32 	%p8, %r8, 0;
	@%p8 bra 	$L__BB1_15;
	setp.eq.s32 	%p9, %r8, 1;
	add.s32 	%r36, %r44, %r11;
	mul.wide.u32 	%rd33, %r36, 4;
	add.s64 	%rd34, %rd2, %rd33;
	ld.global.f32 	%f103, [%rd34];
	add.s32 	%r37, %r12, %r44;
	mul.wide.s32 	%rd35, %r37, 4;
	add.s64 	%rd6, %rd1, %rd35;
	ld.global.f32 	%f104, [%rd6];
	fma.rn.f32 	%f117, %f103, %f104, %f117;
	@%p9 bra 	$L__BB1_15;
	setp.eq.s32 	%p10, %r8, 2;
	cvt.u64.u32 	%rd36, %r11;
	cvt.u64.u32 	%rd37, %r44;
	add.s64 	%rd38, %rd37, %rd36;
	shl.b64 	%rd39, %rd38, 2;
	add.s64 	%rd7, %rd2, %rd39;
	ld.global.f32 	%f105, [%rd7+4];
	ld.global.f32 	%f106, [%rd6+4];
	fma.rn.f32 	%f117, %f105, %f106, %f117;
	@%p10 bra 	$L__BB1_15;
	ld.global.f32 	%f107, [%rd7+8];
	ld.global.f32 	%f108, [%rd6+8];
	fma.rn.f32 	%f117, %f107, %f108, %f117;
$L__BB1_15:
	add.s32 	%r40, %r40, 1;
	setp.ne.s32 	%p11, %r40, %r24;
	@%p11 bra 	$L__BB1_2;
$L__BB1_16:
	cvta.to.global.u64 	%rd40, %rd8;
	mad.lo.s32 	%r38, %r2, 14, %r3;
	mad.lo.s32 	%r39, %r1, 196, %r38;
	mul.wide.u32 	%rd41, %r39, 4;
	add.s64 	%rd42, %rd40, %rd41;
	st.global.f32 	[%rd42], %f117;
	ret;

}
	// .globl	_Z21apply_activation_tanhPfi
.visible .entry _Z21apply_activation_tanhPfi(
	.param .u64 .ptr .align 1 _Z21apply_activation_tanhPfi_param_0,
	.param .u32 _Z21apply_activation_tanhPfi_param_1
)
{
	.reg .b32 	%r<7>;
	.reg .b32 	%f<18>;
	.reg .b64 	%rd<5>;

	ld.param.u64 	%rd1, [_Z21apply_activation_tanhPfi_param_0];
	cvta.to.global.u64 	%rd2, %rd1;
	mov.u32 	%r1, %tid.x;
	mov.u32 	%r2, %ctaid.x;
	mov.u32 	%r3, %ntid.x;
	mad.lo.s32 	%r4, %r2, %r3, %r1;
	mul.wide.s32 	%rd3, %r4, 4;
	add.s64 	%rd4, %rd2, %rd3;
	ld.global.f32 	%f1, [%rd4];
	mul.f32 	%f2, %f1, 0fC0000000;
	fma.rn.f32 	%f3, %f2, 0f3BBB989D, 0f3F000000;
	cvt.sat.f32.f32 	%f4, %f3;
	mov.f32 	%f5, 0f4B400001;
	mov.f32 	%f6, 0f437C0000;
	fma.rm.f32 	%f7, %f4, %f6, %f5;
	add.f32 	%f8, %f7, 0fCB40007F;
	neg.f32 	%f9, %f8;
	fma.rn.f32 	%f10, %f2, 0f3FB8AA3B, %f9;
	fma.rn.f32 	%f11, %f2, 0f32A57060, %f10;
	mov.b32 	%r5, %f7;
	shl.b32 	%r6, %r5, 23;
	mov.b32 	%f12, %r6;
	ex2.approx.ftz.f32 	%f13, %f11;
	fma.rn.f32 	%f14, %f13, %f12, 0f3F800000;
	mov.f32 	%f15, 0f40000000;
	div.rn.f32 	%f16, %f15, %f14;
	add.f32 	%f17, %f16, 0fBF800000;
	st.global.f32 	[%rd4], %f17;
	ret;

}
	// .globl	_Z8add_biasPfS_S_
.visible .entry _Z8add_biasPfS_S_(
	.param .u64 .ptr .align 1 _Z8add_biasPfS_S__param_0,
	.param .u64 .ptr .align 1 _Z8add_biasPfS_S__param_1,
	.param .u64 .ptr .align 1 _Z8add_biasPfS_S__param_2
)
{
	.reg .b32 	%r<5>;
	.reg .b32 	%f<4>;
	.reg .b64 	%rd<12>;

	ld.param.u64 	%rd1, [_Z8add_biasPfS_S__param_0];
	ld.param.u64 	%rd2, [_Z8add_biasPfS_S__param_1];
	ld.param.u64 	%rd3, [_Z8add_biasPfS_S__param_2];
	cvta.to.global.u64 	%rd4, %rd3;
	cvta.to.global.u64 	%rd5, %rd1;
	cvta.to.global.u64 	%rd6, %rd2;
	mov.u32 	%r1, %ctaid.x;
	mov.u32 	%r2, %tid.x;
	mov.u32 	%r3, %ntid.x;
	mad.lo.s32 	%r4, %r1, %r3, %r2;
	mul.wide.s32 	%rd7, %r4, 4;
	add.s64 	%rd8, %rd6, %rd7;
	ld.global.f32 	%f1, [%rd8];
	mul.wide.u32 	%rd9, %r1, 4;
	add.s64 	%rd10, %rd5, %rd9;
	ld.global.f32 	%f2, [%rd10];
	add.f32 	%f3, %f1, %f2;
	add.s64 	%rd11, %rd4, %rd7;
	st.global.f32 	[%rd11], %f3;
	ret;

}
	// .globl	_Z9cudaDensePfS_S_S_i
.visible .entry _Z9cudaDensePfS_S_S_i(
	.param .u64 .ptr .align 1 _Z9cudaDensePfS_S_S_i_param_0,
	.param .u64 .ptr .align 1 _Z9cudaDensePfS_S_S_i_param_1,
	.param .u64 .ptr .align 1 _Z9cudaDensePfS_S_S_i_param_2,
	.param .u64 .ptr .align 1 _Z9cudaDensePfS_S_S_i_param_3,
	.param .u32 _Z9cudaDensePfS_S_S_i_param_4
)
{
	.reg .pred 	%p<10>;
	.reg .b32 	%r<37>;
	.reg .b32 	%f<114>;
	.reg .b64 	%rd<34>;

	ld.param.u64 	%rd12, [_Z9cudaDensePfS_S_S_i_param_0];
	ld.param.u64 	%rd10, [_Z9cudaDensePfS_S_S_i_param_1];
	ld.param.u64 	%rd11, [_Z9cudaDensePfS_S_S_i_param_2];
	ld.param.u64 	%rd13, [_Z9cudaDensePfS_S_S_i_param_3];
	ld.param.u32 	%r23, [_Z9cudaDensePfS_S_S_i_param_4];
	cvta.to.global.u64 	%rd1, %rd13;
	cvta.to.global.u64 	%rd2, %rd12;
	mov.u32 	%r24, %tid.x;
	mov.u32 	%r25, %ctaid.x;
	mov.u32 	%r26, %ntid.x;
	mad.lo.s32 	%r1, %r25, %r26, %r24;
	setp.lt.s32 	%p1, %r23, 1;
	mov.f32 	%f113, 0f00000000;
	@%p1 bra 	$L__BB4_13;
	mul.lo.s32 	%r2, %r23, %r1;
	and.b32  	%r3, %r23, 15;
	setp.lt.u32 	%p2, %r23, 16;
	mov.f32 	%f113, 0f00000000;
	mov.b32 	%r33, 0;
	@%p2 bra 	$L__BB4_4;
	and.b32  	%r33, %r23, 2147483632;
	neg.s32 	%r31, %r33;
	add.s64 	%rd32, %rd2, 32;
	add.s64 	%rd4, %rd1, 32;
	mov.f32 	%f113, 0f00000000;
	mov.u32 	%r30, %r2;
$L__BB4_3:
	.pragma "nounroll";
	mul.wide.s32 	%rd14, %r30, 4;
	add.s64 	%rd15, %rd4, %rd14;
	ld.global.f32 	%f18, [%rd32+-32];
	ld.global.f32 	%f19, [%rd15+-32];
	fma.rn.f32 	%f20, %f18, %f19, %f113;
	ld.global.f32 	%f21, [%rd32+-28];
	ld.global.f32 	%f22, [%rd15+-28];
	fma.rn.f32 	%f23, %f21, %f22, %f20;
	ld.global.f32 	%f24, [%rd32+-24];
	ld.global.f32 	%f25, [%rd15+-24];
	fma.rn.f32 	%f26, %f24, %f25, %f23;
	ld.global.f32 	%f27, [%rd32+-20];
	ld.global.f32 	%f28, [%rd15+-20];
	fma.rn.f32 	%f29, %f27, %f28, %f26;
	ld.global.f32 	%f30, [%rd32+-16];
	ld.global.f32 	%f31, [%rd15+-16];
	fma.rn.f32 	%f32, %f30, %f31, %f29;
	ld.global.f32 	%f33, [%rd32+-12];
	ld.global.f32 	%f34, [%rd15+-12];
	fma.rn.f32 	%f35, %f33, %f34, %f32;
	ld.global.f32 	%f36, [%rd32+-8];
	ld.global.f32 	%f37, [%rd15+-8];
	fma.rn.f32 	%f38, %f36, %f37, %f35;
	ld.global.f32 	%f39, [%rd32+-4];
	ld.global.f32 	%f40, [%rd15+-4];
	fma.rn.f32 	%f41, %f39, %f40, %f38;
	ld.global.f32 	%f42, [%rd32];
	ld.global.f32 	%f43, [%rd15];
	fma.rn.f32 	%f44, %f42, %f43, %f41;
	ld.global.f32 	%f45, [%rd32+4];
	ld.global.f32 	%f46, [%rd15+4];
	fma.rn.f32 	%f47, %f45, %f46, %f44;
	ld.global.f32 	%f48, [%rd32+8];
	ld.global.f32 	%f49, [%rd15+8];
	fma.rn.f32 	%f50, %f48, %f49, %f47;
	ld.global.f32 	%f51, [%rd32+12];
	ld.global.f32 	%f52, [%rd15+12];
	fma.rn.f32 	%f53, %f51, %f52, %f50;
	ld.global.f32 	%f54, [%rd32+16];
	ld.global.f32 	%f55, [%rd15+16];
	fma.rn.f32 	%f56, %f54, %f55, %f53;
	ld.global.f32 	%f57, [%rd32+20];
	ld.global.f32 	%f58, [%rd15+20];
	fma.rn.f32 	%f59, %f57, %f58, %f56;
	ld.global.f32 	%f60, [%rd32+24];
	ld.global.f32 	%f61, [%rd15+24];
	fma.rn.f32 	%f62, %f60, %f61, %f59;
	ld.global.f32 	%f63, [%rd32+28];
	ld.global.f32 	%f64, [%rd15+28];
	fma.rn.f32 	%f113, %f63, %f64, %f62;
	add.s32 	%r31, %r31, 16;
	add.s64 	%rd32, %rd32, 64;
	add.s32 	%r30, %r30, 16;
	setp.ne.s32 	%p3, %r31, 0;
	@%p3 bra 	$L__BB4_3;
$L__BB4_4:
	setp.eq.s32 	%p4, %r3, 0;
	@%p4 bra 	$L__BB4_13;
	and.b32  	%r11, %r23, 7;
	setp.lt.u32 	%p5, %r3, 8;
	@%p5 bra 	$L__BB4_7;
	mul.wide.u32 	%rd16, %r33, 4;
	add.s64 	%rd17, %rd2, %rd16;
	ld.global.f32 	%f66, [%rd17];
	add.s32 	%r28, %r33, %r2;
	mul.wide.s32 	%rd18, %r28, 4;
	add.s64 	%rd19, %rd1, %rd18;
	ld.global.f32 	%f67, [%rd19];
	fma.rn.f32 	%f68, %f66, %f67, %f113;
	ld.global.f32 	%f69, [%rd17+4];
	ld.global.f32 	%f70, [%rd19+4];
	fma.rn.f32 	%f71, %f69, %f70, %f68;
	ld.global.f32 	%f72, [%rd17+8];
	ld.global.f32 	%f73, [%rd19+8];
	fma.rn.f32 	%f74, %f72, %f73, %f71;
	ld.global.f32 	%f75, [%rd17+12];
	ld.global.f32 	%f76, [%rd19+12];
	fma.rn.f32 	%f77, %f75, %f76, %f74;
	ld.global.f32 	%f78, [%rd17+16];
	ld.global.f32 	%f79, [%rd19+16];
	fma.rn.f32 	%f80, %f78, %f79, %f77;
	ld.global.f32 	%f81, [%rd17+20];
	ld.global.f32 	%f82, [%rd19+20];
	fma.rn.f32 	%f83, %f81, %f82, %f80;
	ld.global.f32 	%f84, [%rd17+24];
	ld.global.f32 	%f85, [%rd19+24];
	fma.rn.f32 	%f86, %f84, %f85, %f83;
	ld.global.f32 	%f87, [%rd17+28];
	ld.global.f32 	%f88, [%rd19+28];
	fma.rn.f32 	%f113, %f87, %f88, %f86;
	add.s32 	%r33, %r33, 8;
$L__BB4_7:
	setp.eq.s32 	%p6, %r11, 0;
	@%p6 bra 	$L__BB4_13;
	and.b32  	%r14, %r23, 3;
	setp.lt.u32 	%p7, %r11, 4;
	@%p7 bra 	$L__BB4_10;
	mul.wide.u32 	%rd20, %r33, 4;
	add.s64 	%rd21, %rd2, %rd20;
	ld.global.f32 	%f90, [%rd21];
	add.s32 	%r29, %r33, %r2;
	mul.wide.s32 	%rd22, %r29, 4;
	add.s64 	%rd23, %rd1, %rd22;
	ld.global.f32 	%f91, [%rd23];
	fma.rn.f32 	%f92, %f90, %f91, %f113;
	ld.global.f32 	%f93, [%rd21+4];
	ld.global.f32 	%f94, [%rd23+4];
	fma.rn.f32 	%f95, %f93, %f94, %f92;
	ld.global.f32 	%f96, [%rd21+8];
	ld.global.f32 	%f97, [%rd23+8];
	fma.rn.f32 	%f98, %f96, %f97, %f95;
	ld.global.f32 	%f99, [%rd21+12];
	ld.global.f32 	%f100, [%rd23+12];
	fma.rn.f32 	%f113, %f99, %f100, %f98;
	add.s32 	%r33, %r33, 4;
$L__BB4_10:
	setp.eq.s32 	%p8, %r14, 0;
	@%p8 bra 	$L__BB4_13;
	add.s32 	%r36, %r33, %r2;
	mul.wide.u32 	%rd24, %r33, 4;
	add.s64 	%rd33, %rd2, %rd24;
	neg.s32 	%r35, %r14;
$L__BB4_12:
	.pragma "nounroll";
	mul.wide.s32 	%rd25, %r36, 4;
	add.s64 	%rd26, %rd1, %rd25;
	ld.global.f32 	%f101, [%rd33];
	ld.global.f32 	%f102, [%rd26];
	fma.rn.f32 	%f113, %f101, %f102, %f113;
	add.s32 	%r36, %r36, 1;
	add.s64 	%rd33, %rd33, 4;
	add.s32 	%r35, %r35, 1;
	setp.ne.s32 	%p9, %r35, 0;
	@%p9 bra 	$L__BB4_12;
$L__BB4_13:
	cvta.to.global.u64 	%rd27, %rd11;
	cvta.to.global.u64 	%rd28, %rd10;
	mul.wide.s32 	%rd29, %r1, 4;
	add.s64 	%rd30, %rd27, %rd29;
	ld.global.f32 	%f103, [%rd30];
	add.f32 	%f104, %f113, %f103;
	add.s64 	%rd31, %rd28, %rd29;
	st.global.f32 	[%rd31], %f104;
	ret;

}


// ===== COMPILED SASS (sm_100) =====

	.target	sm_100

	.elftype	@"ET_EXEC"


//--------------------- .note.nv.tkinfo           --------------------------
	.section	.note.nv.tkinfo,"",@"SHT_NOTE"
	.sectionflags	@"SHF_NOTE_NV_TKINFO"
	.tkinfo
        /*0018*/ 	.word	0x00000002
        /*0030*/ 	.string	""
        /*0030*/ 	.string	"ptxas"
        /*0030*/ 	.string	"Cuda compilation tools, release 13.0, V13.0.88"
        /*0030*/ 	.string	"Build cuda_13.0.r13.0/compiler.36424714_0"
        /*0030*/ 	.string	"-arch sm_100 -m 64 "



//--------------------- .note.nv.cuinfo           --------------------------
	.section	.note.nv.cuinfo,"",@"SHT_NOTE"
	.sectionflags	@"SHF_NOTE_NV_CUINFO"
        /*0018*/ 	.short	0x0002
        /*001a*/ 	.short	0x0064
        /*001c*/ 	.short	0x0082
	.zero		2


//--------------------- .nv.info                  --------------------------
	.section	.nv.info,"",@"SHT_CUDA_INFO"
	.align	4


	//----- nvinfo : EIATTR_REGCOUNT
	.align		4
        /*0000*/ 	.byte	0x04, 0x2f
        /*0002*/ 	.short	(.L_1 - .L_0)
	.align		4
.L_0:
        /*0004*/ 	.word	index@(_Z12cudaConvolvePfS_S_iii)
        /*0008*/ 	.word	0x00000020


	//----- nvinfo : EIATTR_FRAME_SIZE
	.align		4
.L_1:
        /*000c*/ 	.byte	0x04, 0x11
        /*000e*/ 	.short	(.L_3 - .L_2)
	.align		4
.L_2:
        /*0010*/ 	.word	index@(_Z12cudaConvolvePfS_S_iii)
        /*0014*/ 	.word	0x00000000


	//----- nvinfo : EIATTR_REGCOUNT
	.align		4
.L_3:
        /*0018*/ 	.byte	0x04, 0x2f
        /*001a*/ 	.short	(.L_5 - .L_4)
	.align		4
.L_4:
        /*001c*/ 	.word	index@(_Z12cudaSamplingPfS_S_ii)
        /*0020*/ 	.word	0x00000020


	//----- nvinfo : EIATTR_FRAME_SIZE
	.align		4
.L_5:
        /*0024*/ 	.byte	0x04, 0x11
        /*0026*/ 	.short	(.L_7 - .L_6)
	.align		4
.L_6:
        /*0028*/ 	.word	index@(_Z12cudaSamplingPfS_S_ii)
        /*002c*/ 	.word	0x00000000


	//----- nvinfo : EIATTR_REGCOUNT
	.align		4
.L_7:
        /*0030*/ 	.byte	0x04, 0x2f
        /*0032*/ 	.short	(.L_9 - .L_8)
	.align		4
.L_8:
        /*0034*/ 	.word	index@(_Z21apply_activation_tanhPfi)
        /*0038*/ 	.word	0x0000000e


	//----- nvinfo : EIATTR_FRAME_SIZE
	.align		4
.L_9:
        /*003c*/ 	.byte	0x04, 0x11
        /*003e*/ 	.short	(.L_11 - .L_10)
	.align		4
.L_10:
        /*0040*/ 	.word	index@($__internal_0_$__cuda_sm3x_div_rn_noftz_f32_slowpath)
        /*0044*/ 	.word	0x00000000


	//----- nvinfo : EIATTR_FRAME_SIZE
	.align		4
.L_11:
        /*0048*/ 	.byte	0x04, 0x11
        /*004a*/ 	.short	(.L_13 - .L_12)
	.align		4
.L_12:
        /*004c*/ 	.word	index@(_Z21apply_activation_tanhPfi)
        /*0050*/ 	.word	0x00000000


	//----- nvinfo : EIATTR_REGCOUNT
	.align		4
.L_13:
        /*0054*/ 	.byte	0x04, 0x2f
        /*0056*/ 	.short	(.L_15 - .L_14)
	.align		4
.L_14:
        /*0058*/ 	.word	index@(_Z8add_biasPfS_S_)
        /*005c*/ 	.word	0x0000000c


	//----- nvinfo : EIATTR_FRAME_SIZE
	.align		4
.L_15:
        /*0060*/ 	.byte	0x04, 0x11
        /*0062*/ 	.short	(.L_17 - .L_16)
	.align		4
.L_16:
        /*0064*/ 	.word	index@(_Z8add_biasPfS_S_)
        /*0068*/ 	.word	0x00000000


	//----- nvinfo : EIATTR_REGCOUNT
	.align		4
.L_17:
        /*006c*/ 	.byte	0x04, 0x2f
        /*006e*/ 	.short	(.L_19 - .L_18)
	.align		4
.L_18:
        /*0070*/ 	.word	index@(_Z9cudaDensePfS_S_S_i)
        /*0074*/ 	.word	0x0000001f


	//----- nvinfo : EIATTR_FRAME_SIZE
	.align		4
.L_19:
        /*0078*/ 	.byte	0x04, 0x11
        /*007a*/ 	.short	(.L_21 - .L_20)
	.align		4
.L_20:
        /*007c*/ 	.word	index@(_Z9cudaDensePfS_S_S_i)
        /*0080*/ 	.word	0x00000000


	//----- nvinfo : EIATTR_MIN_STACK_SIZE
	.align		4
.L_21:
        /*0084*/ 	.byte	0x04, 0x12
        /*0086*/ 	.short	(.L_23 - .L_22)
	.align		4
.L_22:
        /*0088*/ 	.word	index@(_Z9cudaDensePfS_S_S_i)
        /*008c*/ 	.word	0x00000000


	//----- nvinfo : EIATTR_MIN_STACK_SIZE
	.align		4
.L_23:
        /*0090*/ 	.byte	0x04, 0x12
        /*0092*/ 	.short	(.L_25 - .L_24)
	.align		4
.L_24:
        /*0094*/ 	.word	index@(_Z8add_biasPfS_S_)
        /*0098*/ 	.word	0x00000000


	//----- nvinfo : EIATTR_MIN_STACK_SIZE
	.align		4
.L_25:
        /*009c*/ 	.byte	0x04, 0x12
        /*009e*/ 	.short	(.L_27 - .L_26)
	.align		4
.L_26:
        /*00a0*/ 	.word	index@(_Z21apply_activation_tanhPfi)
        /*00a4*/ 	.word	0x00000000


	//----- nvinfo : EIATTR_MIN_STACK_SIZE
	.align		4
.L_27:
        /*00a8*/ 	.byte	0x04, 0x12
        /*00aa*/ 	.short	(.L_29 - .L_28)
	.align		4
.L_28:
        /*00ac*/ 	.word	index@(_Z12cudaSamplingPfS_S_ii)
        /*00b0*/ 	.word	0x00000000


	//----- nvinfo : EIATTR_MIN_STACK_SIZE
	.align		4
.L_29:
        /*00b4*/ 	.byte	0x04, 0x12
        /*00b6*/ 	.short	(.L_31 - .L_30)
	.align		4
.L_30:
        /*00b8*/ 	.word	index@(_Z12cudaConvolvePfS_S_iii)
        /*00bc*/ 	.word	0x00000000
.L_31:


//--------------------- .nv.compat                --------------------------
	.section	.nv.compat,"",@"SHT_CUDA_COMPAT_INFO"
	.align	4
        /*0000*/ 	.byte	0x02, 0x09, 0x00, 0x00, 0x02, 0x02, 0x01, 0x00, 0x02, 0x05, 0x05, 0x00, 0x03, 0x07, 0x01, 0x01
        /*0010*/ 	.byte	0x02, 0x03, 0x00, 0x00, 0x02, 0x06, 0x01, 0x00, 0x04, 0x0b, 0x08, 0x00, 0x01, 0x00, 0x00, 0x00
        /*0020*/ 	.byte	0x00, 0x00, 0x00, 0x00


//--------------------- .nv.info._Z9cudaDensePfS_S_S_i --------------------------
	.section	.nv.info._Z9cudaDensePfS_S_S_i,"",@"SHT_CUDA_INFO"
	.sectionflags	@""
	.align	4


	//----- nvinfo : EIATTR_CUDA_API_VERSION
	.align		4
        /*0000*/ 	.byte	0x04, 0x37
        /*0002*/ 	.short	(.L_33 - .L_32)
.L_32:
        /*0004*/ 	.word	0x00000082


	//----- nvinfo : EIATTR_KPARAM_INFO
	.align		4
.L_33:
        /*0008*/ 	.byte	0x04, 0x17
        /*000a*/ 	.short	(.L_35 - .L_34)
.L_34:
        /*000c*/ 	.word	0x00000000
        /*0010*/ 	.short	0x0004
        /*0012*/ 	.short	0x0020
        /*0014*/ 	.byte	0x00, 0xf0, 0x11, 0x00


	//----- nvinfo : EIATTR_KPARAM_INFO
	.align		4
.L_35:
        /*0018*/ 	.byte	0x04, 0x17
        /*001a*/ 	.short	(.L_37 - .L_36)
.L_36:
        /*001c*/ 	.word	0x00000000
        /*0020*/ 	.short	0x0003
        /*0022*/ 	.short	0x0018
        /*0024*/ 	.byte	0x00, 0xf5, 0x21, 0x00


	//----- nvinfo : EIATTR_KPARAM_INFO
	.align		4
.L_37:
        /*0028*/ 	.byte	0x04, 0x17
        /*002a*/ 	.short	(.L_39 - .L_38)
.L_38:
        /*002c*/ 	.word	0x00000000
        /*0030*/ 	.short	0x0002
        /*0032*/ 	.short	0x0010
        /*0034*/ 	.byte	0x00, 0xf5, 0x21, 0x00


	//----- nvinfo : EIATTR_KPARAM_INFO
	.align		4
.L_39:
        /*0038*/ 	.byte	0x04, 0x17
        /*003a*/ 	.short	(.L_41 - .L_40)
.L_40:
        /*003c*/ 	.word	0x00000000
        /*0040*/ 	.short	0x0001
        /*0042*/ 	.short	0x0008
        /*0044*/ 	.byte	0x00, 0xf5, 0x21, 0x00


	//----- nvinfo : EIATTR_KPARAM_INFO
	.align		4
.L_41:
        /*0048*/ 	.byte	0x04, 0x17
        /*004a*/ 	.short	(.L_43 - .L_42)
.L_42:
        /*004c*/ 	.word	0x00000000
        /*0050*/ 	.short	0x0000
        /*0052*/ 	.short	0x0000
        /*0054*/ 	.byte	0x00, 0xf5, 0x21, 0x00


	//----- nvinfo : EIATTR_SPARSE_MMA_MASK
	.align		4
.L_43:
        /*0058*/ 	.byte	0x03, 0x50
        /*005a*/ 	.short	0x0000


	//----- nvinfo : EIATTR_MAXREG_COUNT
	.align		4
        /*005c*/ 	.byte	0x03, 0x1b
        /*005e*/ 	.short	0x00ff


	//----- nvinfo : EIATTR_MERCURY_ISA_VERSION
	.align		4
        /*0060*/ 	.byte	0x03, 0x5f
        /*0062*/ 	.short	0x0101


	//----- nvinfo : EIATTR_VRC_CTA_INIT_COUNT
	.align		4
        /*0064*/ 	.byte	0x02, 0x4a
	.zero		1
	.zero		1


	//----- nvinfo : EIATTR_EXIT_INSTR_OFFSETS
	.align		4
        /*0068*/ 	.byte	0x04, 0x1c
        /*006a*/ 	.short	(.L_45 - .L_44)


	//   ....[0]....
.L_44:
        /*006c*/ 	.word	0x00000ab0


	//----- nvinfo : EIATTR_CBANK_PARAM_SIZE
	.align		4
.L_45:
        /*0070*/ 	.byte	0x03, 0x19
        /*0072*/ 	.short	0x0024


	//----- nvinfo : EIATTR_PARAM_CBANK
	.align		4
        /*0074*/ 	.byte	0x04, 0x0a
        /*0076*/ 	.short	(.L_47 - .L_46)
	.align		4
.L_46:
        /*0078*/ 	.word	index@(.nv.constant0._Z9cudaDensePfS_S_S_i)
        /*007c*/ 	.short	0x0380
        /*007e*/ 	.short	0x0024


	//----- nvinfo : EIATTR_SW_WAR
	.align		4
.L_47:
        /*0080*/ 	.byte	0x04, 0x36
        /*0082*/ 	.short	(.L_49 - .L_48)
.L_48:
        /*0084*/ 	.word	0x00000008
.L_49:


//--------------------- .nv.info._Z8add_biasPfS_S_ --------------------------
	.section	.nv.info._Z8add_biasPfS_S_,"",@"SHT_CUDA_INFO"
	.sectionflags	@""
	.align	4


	//----- nvinfo : EIATTR_CUDA_API_VERSION
	.align		4
        /*0000*/ 	.byte	0x04, 0x37
        /*0002*/ 	.short	(.L_51 - .L_50)
.L_50:
        /*0004*/ 	.word	0x00000082


	//----- nvinfo : EIATTR_KPARAM_INFO
	.align		4
.L_51:
        /*0008*/ 	.byte	0x04, 0x17
        /*000a*/ 	.short	(.L_53 - .L_52)
.L_52:
        /*000c*/ 	.word	0x00000000
        /*0010*/ 	.short	0x0002
        /*0012*/ 	.short	0x0010
        /*0014*/ 	.byte	0x00, 0xf5, 0x21, 0x00


	//----- nvinfo : EIATTR_KPARAM_INFO
	.align		4
.L_53:
        /*0018*/ 	.byte	0x04, 0x17
        /*001a*/ 	.short	(.L_55 - .L_54)
.L_54:
        /*001c*/ 	.word	0x00000000
        /*0020*/ 	.short	0x0001
        /*0022*/ 	.short	0x0008
        /*0024*/ 	.byte	0x00, 0xf5, 0x21, 0x00


	//----- nvinfo : EIATTR_KPARAM_INFO
	.align		4
.L_55:
        /*0028*/ 	.byte	0x04, 0x17
        /*002a*/ 	.short	(.L_57 - .L_56)
.L_56:
        /*002c*/ 	.word	0x00000000
        /*0030*/ 	.short	0x0000
        /*0032*/ 	.short	0x0000
        /*0034*/ 	.byte	0x00, 0xf5, 0x21, 0x00


	//----- nvinfo : EIATTR_SPARSE_MMA_MASK
	.align		4
.L_57:
        /*0038*/ 	.byte	0x03, 0x50
        /*003a*/ 	.short	0x0000


	//----- nvinfo : EIATTR_MAXREG_COUNT
	.align		4
        /*003c*/ 	.byte	0x03, 0x1b
        /*003e*/ 	.short	0x00ff


	//----- nvinfo : EIATTR_MERCURY_ISA_VERSION
	.align		4
        /*0040*/ 	.byte	0x03, 0x5f
        /*0042*/ 	.short	0x0101


	//----- nvinfo : EIATTR_VRC_CTA_INIT_COUNT
	.align		4
        /*0044*/ 	.byte	0x02, 0x4a
	.zero		1
	.zero		1


	//----- nvinfo : EIATTR_EXIT_INSTR_OFFSETS
	.align		4
        /*0048*/ 	.byte	0x04, 0x1c
        /*004a*/ 	.short	(.L_59 - .L_58)


	//   ....[0]....
.L_58:
        /*004c*/ 	.word	0x00000100


	//----- nvinfo : EIATTR_CBANK_PARAM_SIZE
	.align		4
.L_59:
        /*0050*/ 	.byte	0x03, 0x19
        /*0052*/ 	.short	0x0018


	//----- nvinfo : EIATTR_PARAM_CBANK
	.align		4
        /*0054*/ 	.byte	0x04, 0x0a
        /*0056*/ 	.short	(.L_61 - .L_60)
	.align		4
.L_60:
        /*0058*/ 	.word	index@(.nv.constant0._Z8add_biasPfS_S_)
        /*005c*/ 	.short	0x0380
        /*005e*/ 	.short	0x0018


	//----- nvinfo : EIATTR_SW_WAR
	.align		4
.L_61:
        /*0060*/ 	.byte	0x04, 0x36
        /*0062*/ 	.short	(.L_63 - .L_62)
.L_62:
        /*0064*/ 	.word	0x00000008
.L_63:


//--------------------- .nv.info._Z21apply_activation_tanhPfi --------------------------
	.section	.nv.info._Z21apply_activation_tanhPfi,"",@"SHT_CUDA_INFO"
	.sectionflags	@""
	.align	4


	//----- nvinfo : EIATTR_CUDA_API_VERSION
	.align		4
        /*0000*/ 	.byte	0x04, 0x37
        /*0002*/ 	.short	(.L_65 - .L_64)
.L_64:
        /*0004*/ 	.word	0x00000082


	//----- nvinfo : EIATTR_KPARAM_INFO
	.align		4
.L_65:
        /*0008*/ 	.byte	0x04, 0x17
        /*000a*/ 	.short	(.L_67 - .L_66)
.L_66:
        /*000c*/ 	.word	0x00000000
        /*0010*/ 	.short	0x0001
        /*0012*/ 	.short	0x0008
        /*0014*/ 	.byte	0x00, 0xf0, 0x11, 0x00


	//----- nvinfo : EIATTR_KPARAM_INFO
	.align		4
.L_67:
        /*0018*/ 	.byte	0x04, 0x17
        /*001a*/ 	.short	(.L_69 - .L_68)
.L_68:
        /*001c*/ 	.word	0x00000000
        /*0020*/ 	.short	0x0000
        /*0022*/ 	.short	0x0000
        /*0024*/ 	.byte	0x00, 0xf5, 0x21, 0x00


	//----- nvinfo : EIATTR_SPARSE_MMA_MASK
	.align		4
.L_69:
        /*0028*/ 	.byte	0x03, 0x50
        /*002a*/ 	.short	0x0000


	//----- nvinfo : EIATTR_MAXREG_COUNT
	.align		4
        /*002c*/ 	.byte	0x03, 0x1b
        /*002e*/ 	.short	0x00ff


	//----- nvinfo : EIATTR_MERCURY_ISA_VERSION
	.align		4
        /*0030*/ 	.byte	0x03, 0x5f
        /*0032*/ 	.short	0x0101


	//----- nvinfo : EIATTR_VRC_CTA_INIT_COUNT
	.align		4
        /*0034*/ 	.byte	0x02, 0x4a
	.zero		1
	.zero		1


	//----- nvinfo : EIATTR_EXIT_INSTR_OFFSETS
	.align		4
        /*0038*/ 	.byte	0x04, 0x1c
        /*003a*/ 	.short	(.L_71 - .L_70)


	//   ....[0]....
.L_70:
        /*003c*/ 	.word	0x00000250


	//----- nvinfo : EIATTR_CRS_STACK_SIZE
	.align		4
.L_71:
        /*0040*/ 	.byte	0x04, 0x1e
        /*0042*/ 	.short	(.L_73 - .L_72)
.L_72:
        /*0044*/ 	.word	0x00000000


	//----- nvinfo : EIATTR_CBANK_PARAM_SIZE
	.align		4
.L_73:
        /*0048*/ 	.byte	0x03, 0x19
        /*004a*/ 	.short	0x000c


	//----- nvinfo : EIATTR_PARAM_CBANK
	.align		4
        /*004c*/ 	.byte	0x04, 0x0a
        /*004e*/ 	.short	(.L_75 - .L_74)
	.align		4
.L_74:
        /*0050*/ 	.word	index@(.nv.constant0._Z21apply_activation_tanhPfi)
        /*0054*/ 	.short	0x0380
        /*0056*/ 	.short	0x000c


	//----- nvinfo : EIATTR_SW_WAR
	.align		4
.L_75:
        /*0058*/ 	.byte	0x04, 0x36
        /*005a*/ 	.short	(.L_77 - .L_76)
.L_76:
        /*005c*/ 	.word	0x00000008
.L_77:


//--------------------- .nv.info._Z12cudaSamplingPfS_S_ii --------------------------
	.section	.nv.info._Z12cudaSamplingPfS_S_ii,"",@"SHT_CUDA_INFO"
	.sectionflags	@""
	.align	4


	//----- nvinfo : EIATTR_CUDA_API_VERSION
	.align		4
        /*0000*/ 	.byte	0x04, 0x37
        /*0002*/ 	.short	(.L_79 - .L_78)
.L_78:
        /*0004*/ 	.word	0x00000082


	//----- nvinfo : EIATTR_KPARAM_INFO
	.align		4
.L_79:
        /*0008*/ 	.byte	0x04, 0x17
        /*000a*/ 	.short	(.L_81 - .L_80)
.L_80:
        /*000c*/ 	.word	0x00000000
        /*0010*/ 	.short	0x0004
        /*0012*/ 	.short	0x001c
        /*0014*/ 	.byte	0x00, 0xf0, 0x11, 0x00


	//----- nvinfo : EIATTR_KPARAM_INFO
	.align		4
.L_81:
        /*0018*/ 	.byte	0x04, 0x17
        /*001a*/ 	.short	(.L_83 - .L_82)
.L_82:
        /*001c*/ 	.word	0x00000000
        /*0020*/ 	.short	0x0003
        /*0022*/ 	.short	0x0018
        /*0024*/ 	.byte	0x00, 0xf0, 0x11, 0x00


	//----- nvinfo : EIATTR_KPARAM_INFO
	.align		4
.L_83:
        /*0028*/ 	.byte	0x04, 0x17
        /*002a*/ 	.short	(.L_85 - .L_84)
.L_84:
        /*002c*/ 	.word	0x00000000
        /*0030*/ 	.short	0x0002
        /*0032*/ 	.short	0x0010
        /*0034*/ 	.byte	0x00, 0xf5, 0x21, 0x00


	//----- nvinfo : EIATTR_KPARAM_INFO
	.align		4
.L_85:
        /*0038*/ 	.byte	0x04, 0x17
        /*003a*/ 	.short	(.L_87 - .L_86)
.L_86:
        /*003c*/ 	.word	0x00000000
        /*0040*/ 	.short	0x0001
        /*0042*/ 	.short	0x0008
        /*0044*/ 	.byte	0x00, 0xf5, 0x21, 0x00


	//----- nvinfo : EIATTR_KPARAM_INFO
	.align		4
.L_87:
        /*0048*/ 	.byte	0x04, 0x17
        /*004a*/ 	.short	(.L_89 - .L_88)
.L_88:
        /*004c*/ 	.word	0x00000000
        /*0050*/ 	.short	0x0000
        /*0052*/ 	.short	0x0000
        /*0054*/ 	.byte	0x00, 0xf5, 0x21, 0x00


	//----- nvinfo : EIATTR_SPARSE_MMA_MASK
	.align		4
.L_89:
        /*0058*/ 	.byte	0x03, 0x50
        /*005a*/ 	.short	0x0000


	//----- nvinfo : EIATTR_MAXREG_COUNT
	.align		4
        /*005c*/ 	.byte	0x03, 0x1b
        /*005e*/ 	.short	0x00ff


	//----- nvinfo : EIATTR_MERCURY_ISA_VERSION
	.align		4
        /*0060*/ 	.byte	0x03, 0x5f
        /*0062*/ 	.short	0x0101


	//----- nvinfo : EIATTR_VRC_CTA_INIT_COUNT
	.align		4
        /*0064*/ 	.byte	0x02, 0x4a
	.zero		1
	.zero		1


	//----- nvinfo : EIATTR_EXIT_INSTR_OFFSETS
	.align		4
        /*0068*/ 	.byte	0x04, 0x1c
        /*006a*/ 	.short	(.L_91 - .L_90)


	//   ....[0]....
.L_90:
        /*006c*/ 	.word	0x00000c50


	//----- nvinfo : EIATTR_CBANK_PARAM_SIZE
	.align		4
.L_91:
        /*0070*/ 	.byte	0x03, 0x19
        /*0072*/ 	.short	0x0020


	//----- nvinfo : EIATTR_PARAM_CBANK
	.align		4
        /*0074*/ 	.byte	0x04, 0x0a
        /*0076*/ 	.short	(.L_93 - .L_92)
	.align		4
.L_92:
        /*0078*/ 	.word	index@(.nv.constant0._Z12cudaSamplingPfS_S_ii)
        /*007c*/ 	.short	0x0380
        /*007e*/ 	.short	0x0020


	//----- nvinfo : EIATTR_SW_WAR
	.align		4
.L_93:
        /*0080*/ 	.byte	0x04, 0x36
        /*0082*/ 	.short	(.L_95 - .L_94)
.L_94:
        /*0084*/ 	.word	0x00000008
.L_95:


//--------------------- .nv.info._Z12cudaConvolvePfS_S_iii --------------------------
	.section	.nv.info._Z12cudaConvolvePfS_S_iii,"",@"SHT_CUDA_INFO"
	.sectionflags	@""
	.align	4


	//----- nvinfo : EIATTR_CUDA_API_VERSION
	.align		4
        /*0000*/ 	.byte	0x04, 0x37
        /*0002*/ 	.short	(.L_97 - .L_96)
.L_96:
        /*0004*/ 	.word	0x00000082


	//----- nvinfo : EIATTR_KPARAM_INFO
	.align		4
.L_97:
        /*0008*/ 	.byte	0x04, 0x17
        /*000a*/ 	.short	(.L_99 - .L_98)
.L_98:
        /*000c*/ 	.word	0x00000000
        /*0010*/ 	.short	0x0005
        /*0012*/ 	.short	0x0020
        /*0014*/ 	.byte	0x00, 0xf0, 0x11, 0x00


	//----- nvinfo : EIATTR_KPARAM_INFO
	.align		4
.L_99:
        /*0018*/ 	.byte	0x04, 0x17
        /*001a*/ 	.short	(.L_101 - .L_100)
.L_100:
        /*001c*/ 	.word	0x00000000
        /*0020*/ 	.short	0x0004
        /*0022*/ 	.short	0x001c
        /*0024*/ 	.byte	0x00, 0xf0, 0x11, 0x00


	//----- nvinfo : EIATTR_KPARAM_INFO
	.align		4
.L_101:
        /*0028*/ 	.byte	0x04, 0x17
        /*002a*/ 	.short	(.L_103 - .L_102)
.L_102:
        /*002c*/ 	.word	0x00000000
        /*0030*/ 	.short	0x0003
        /*0032*/ 	.short	0x0018
        /*0034*/ 	.byte	0x00, 0xf0, 0x11, 0x00


	//----- nvinfo : EIATTR_KPARAM_INFO
	.align		4
.L_103:
        /*0038*/ 	.byte	0x04, 0x17
        /*003a*/ 	.short	(.L_105 - .L_104)
.L_104:
        /*003c*/ 	.word	0x00000000
        /*0040*/ 	.short	0x0002
        /*0042*/ 	.short	0x0010
        /*0044*/ 	.byte	0x00, 0xf5, 0x21, 0x00


	//----- nvinfo : EIATTR_KPARAM_INFO
	.align		4
.L_105:
        /*0048*/ 	.byte	0x04, 0x17
        /*004a*/ 	.short	(.L_107 - .L_106)
.L_106:
        /*004c*/ 	.word	0x00000000
        /*0050*/ 	.short	0x0001
        /*0052*/ 	.short	0x0008
        /*0054*/ 	.byte	0x00, 0xf5, 0x21, 0x00


	//----- nvinfo : EIATTR_KPARAM_INFO
	.align		4
.L_107:
        /*0058*/ 	.byte	0x04, 0x17
        /*005a*/ 	.short	(.L_109 - .L_108)
.L_108:
        /*005c*/ 	.word	0x00000000
        /*0060*/ 	.short	0x0000
        /*0062*/ 	.short	0x0000
        /*0064*/ 	.byte	0x00, 0xf5, 0x21, 0x00


	//----- nvinfo : EIATTR_SPARSE_MMA_MASK
	.align		4
.L_109:
        /*0068*/ 	.byte	0x03, 0x50
        /*006a*/ 	.short	0x0000


	//----- nvinfo : EIATTR_MAXREG_COUNT
	.align		4
        /*006c*/ 	.byte	0x03, 0x1b
        /*006e*/ 	.short	0x00ff


	//----- nvinfo : EIATTR_MERCURY_ISA_VERSION
	.align		4
        /*0070*/ 	.byte	0x03, 0x5f
        /*0072*/ 	.short	0x0101


	//----- nvinfo : EIATTR_VRC_CTA_INIT_COUNT
	.align		4
        /*0074*/ 	.byte	0x02, 0x4a
	.zero		1
	.zero		1


	//----- nvinfo : EIATTR_EXIT_INSTR_OFFSETS
	.align		4
        /*0078*/ 	.byte	0x04, 0x1c
        /*007a*/ 	.short	(.L_111 - .L_110)


	//   ....[0]....
.L_110:
        /*007c*/ 	.word	0x00000af0


	//----- nvinfo : EIATTR_CBANK_PARAM_SIZE
	.align		4
.L_111:
        /*0080*/ 	.byte	0x03, 0x19
        /*0082*/ 	.short	0x0024


	//----- nvinfo : EIATTR_PARAM_CBANK
	.align		4
        /*0084*/ 	.byte	0x04, 0x0a
        /*0086*/ 	.short	(.L_113 - .L_112)
	.align		4
.L_112:
        /*0088*/ 	.word	index@(.nv.constant0._Z12cudaConvolvePfS_S_iii)
        /*008c*/ 	.short	0x0380
        /*008e*/ 	.short	0x0024


	//----- nvinfo : EIATTR_SW_WAR
	.align		4
.L_113:
        /*0090*/ 	.byte	0x04, 0x36
        /*0092*/ 	.short	(.L_115 - .L_114)
.L_114:
        /*0094*/ 	.word	0x00000008
.L_115:


//--------------------- .nv.callgraph             --------------------------
	.section	.nv.callgraph,"",@"SHT_CUDA_CALLGRAPH"
	.align	4
	.sectionentsize	8
	.align		4
        /*0000*/ 	.word	0x00000000
	.align		4
        /*0004*/ 	.word	0xffffffff
	.align		4
        /*0008*/ 	.word	0x00000000
	.align		4
        /*000c*/ 	.word	0xfffffffe
	.align		4
        /*0010*/ 	.word	0x00000000
	.align		4
        /*0014*/ 	.word	0xfffffffd
	.align		4
        /*0018*/ 	.word	0x00000000
	.align		4
        /*001c*/ 	.word	0xfffffffc


//--------------------- .text._Z9cudaDensePfS_S_S_i --------------------------
	.section	.text._Z9cudaDensePfS_S_S_i,"ax",@progbits
	.align	128
        .global         _Z9cudaDensePfS_S_S_i
        .type           _Z9cudaDensePfS_S_S_i,@function
        .size           _Z9cudaDensePfS_S_S_i,(.L_x_41 - _Z9cudaDensePfS_S_S_i)
        .other          _Z9cudaDensePfS_S_S_i,@"STO_CUDA_ENTRY STV_DEFAULT"
_Z9cudaDensePfS_S_S_i:
.text._Z9cudaDensePfS_S_S_i:
[----:B------:R-:W-:Y:S01]  /*0000*/  LDC R1, c[0x0][0x37c] ;  /* 0x0000df00ff017b82 */ /* 0x000fe20000000800 */
[----:B------:R-:W0:Y:S01]  /*0010*/  S2R R0, SR_TID.X ;  /* 0x0000000000007919 */ /* 0x000e220000002100 */
[----:B------:R-:W1:Y:S06]  /*0020*/  LDCU UR8, c[0x0][0x3a0] ;  /* 0x00007400ff0877ac */ /* 0x000e6c0008000800 */
[----:B------:R-:W0:Y:S01]  /*0030*/  S2UR UR4, SR_CTAID.X ;  /* 0x00000000000479c3 */ /* 0x000e220000002500 */
[----:B------:R-:W-:Y:S01]  /*0040*/  HFMA2 R15, -RZ, RZ, 0, 0 ;  /* 0x00000000ff0f7431 */ /* 0x000fe200000001ff */
[----:B------:R-:W2:Y:S06]  /*0050*/  LDCU.64 UR12, c[0x0][0x358] ;  /* 0x00006b00ff0c77ac */ /* 0x000eac0008000a00 */
[----:B------:R-:W0:Y:S01]  /*0060*/  LDC R3, c[0x0][0x360] ;  /* 0x0000d800ff037b82 */ /* 0x000e220000000800 */
[----:B-1----:R-:W-:Y:S01]  /*0070*/  UISETP.GE.AND UP0, UPT, UR8, 0x1, UPT ;  /* 0x000000010800788c */ /* 0x002fe2000bf06270 */
[----:B0-----:R-:W-:-:S08]  /*0080*/  IMAD R0, R3, UR4, R0 ;  /* 0x0000000403007c24 */ /* 0x001fd0000f8e0200 */
[----:B--2---:R-:W-:Y:S05]  /*0090*/  BRA.U !UP0, `(.L_x_0) ;  /* 0x0000000908687547 */ /* 0x004fea000b800000 */
[----:B------:R-:W-:Y:S02]  /*00a0*/  UISETP.GE.U32.AND UP1, UPT, UR8, 0x10, UPT ;  /* 0x000000100800788c */ /* 0x000fe4000bf26070 */
[----:B------:R-:W-:Y:S01]  /*00b0*/  IMAD R7, R0, UR8, RZ ;  /* 0x0000000800077c24 */ /* 0x000fe2000f8e02ff */
[----:B------:R-:W-:Y:S01]  /*00c0*/  ULOP3.LUT UR9, UR8, 0xf, URZ, 0xc0, !UPT ;  /* 0x0000000f08097892 */ /* 0x000fe2000f8ec0ff */
[----:B------:R-:W-:Y:S02]  /*00d0*/  MOV R15, RZ ;  /* 0x000000ff000f7202 */ /* 0x000fe40000000f00 */
[----:B------:R-:W-:Y:S01]  /*00e0*/  MOV R8, RZ ;  /* 0x000000ff00087202 */ /* 0x000fe20000000f00 */
[----:B------:R-:W-:Y:S02]  /*00f0*/  UISETP.NE.AND UP0, UPT, UR9, URZ, UPT ;  /* 0x000000ff0900728c */ /* 0x000fe4000bf05270 */
[----:B------:R-:W-:Y:S09]  /*0100*/  BRA.U !UP1, `(.L_x_1) ;  /* 0x0000000509187547 */ /* 0x000ff2000b800000 */
[----:B------:R-:W0:Y:S01]  /*0110*/  LDCU.64 UR6, c[0x0][0x380] ;  /* 0x00007000ff0677ac */ /* 0x000e220008000a00 */
[----:B------:R-:W-:Y:S02]  /*0120*/  MOV R15, RZ ;  /* 0x000000ff000f7202 */ /* 0x000fe40000000f00 */
[----:B------:R-:W-:Y:S01]  /*0130*/  MOV R6, R7 ;  /* 0x0000000700067202 */ /* 0x000fe20000000f00 */
[----:B------:R-:W1:Y:S01]  /*0140*/  LDCU.64 UR4, c[0x0][0x398] ;  /* 0x00007300ff0477ac */ /* 0x000e620008000a00 */
[----:B------:R-:W-:-:S04]  /*0150*/  ULOP3.LUT UR10, UR8, 0x7ffffff0, URZ, 0xc0, !UPT ;  /* 0x7ffffff0080a7892 */ /* 0x000fc8000f8ec0ff */
[----:B------:R-:W-:Y:S02]  /*0160*/  UIADD3 UR11, UPT, UPT, -UR10, URZ, URZ ;  /* 0x000000ff0a0b7290 */ /* 0x000fe4000fffe1ff */
[----:B------:R-:W-:Y:S01]  /*0170*/  MOV R8, UR10 ;  /* 0x0000000a00087c02 */ /* 0x000fe20008000f00 */
[----:B0-----:R-:W-:-:S04]  /*0180*/  UIADD3 UR6, UP1, UPT, UR6, 0x20, URZ ;  /* 0x0000002006067890 */ /* 0x001fc8000ff3e0ff */
[----:B------:R-:W-:Y:S02]  /*0190*/  UIADD3.X UR7, UPT, UPT, URZ, UR7, URZ, UP1, !UPT ;  /* 0x00000007ff077290 */ /* 0x000fe40008ffe4ff */
[----:B-1----:R-:W-:Y:S01]  /*01a0*/  UIADD3 UR4, UP2, UPT, UR4, 0x20, URZ ;  /* 0x0000002004047890 */ /* 0x002fe2000ff5e0ff */
[----:B------:R-:W-:-:S03]  /*01b0*/  MOV R2, UR6 ;  /* 0x0000000600027c02 */ /* 0x000fc60008000f00 */
[----:B------:R-:W-:Y:S01]  /*01c0*/  MOV R3, UR7 ;  /* 0x0000000700037c02 */ /* 0x000fe20008000f00 */
[----:B------:R-:W-:-:S12]  /*01d0*/  UIADD3.X UR5, UPT, UPT, URZ, UR5, URZ, UP2, !UPT ;  /* 0x00000005ff057290 */ /* 0x000fd800097fe4ff */
.L_x_2:
[----:B------:R-:W-:Y:S01]  /*01e0*/  MOV R4, UR4 ;  /* 0x0000000400047c02 */ /* 0x000fe20008000f00 */
[----:B------:R-:W2:Y:S01]  /*01f0*/  LDG.E R16, desc[UR12][R2.64+-0x20] ;  /* 0xffffe00c02107981 */ /* 0x000ea2000c1e1900 */
[----:B------:R-:W-:-:S03]  /*0200*/  MOV R5, UR5 ;  /* 0x0000000500057c02 */ /* 0x000fc60008000f00 */
[----:B------:R-:W3:Y:S01]  /*0210*/  LDG.E R18, desc[UR12][R2.64+-0x1c] ;  /* 0xffffe40c02127981 */ /* 0x000ee2000c1e1900 */
[----:B------:R-:W-:-:S03]  /*0220*/  IMAD.WIDE R4, R6, 0x4, R4 ;  /* 0x0000000406047825 */ /* 0x000fc600078e0204 */
[----:B------:R-:W4:Y:S04]  /*0230*/  LDG.E R19, desc[UR12][R2.64+-0x18] ;  /* 0xffffe80c02137981 */ /* 0x000f28000c1e1900 */
[----:B------:R-:W2:Y:S04]  /*0240*/  LDG.E R17, desc[UR12][R4.64+-0x20] ;  /* 0xffffe00c04117981 */ /* 0x000ea8000c1e1900 */
[----:B------:R-:W3:Y:S04]  /*0250*/  LDG.E R25, desc[UR12][R4.64+-0x1c] ;  /* 0xffffe40c04197981 */ /* 0x000ee8000c1e1900 */
[----:B------:R-:W4:Y:S04]  /*0260*/  LDG.E R20, desc[UR12][R4.64+-0x18] ;  /* 0xffffe80c04147981 */ /* 0x000f28000c1e1900 */
[----:B------:R-:W5:Y:S04]  /*0270*/  LDG.E R22, desc[UR12][R2.64+-0x14] ;  /* 0xffffec0c02167981 */ /* 0x000f68000c1e1900 */
        /* <DEDUP_REMOVED lines=8> */
[----:B------:R-:W5:Y:S01]  /*0300*/  LDG.E R14, desc[UR12][R4.64+-0x4] ;  /* 0xfffffc0c040e7981 */ /* 0x000f62000c1e1900 */
[----:B--2---:R-:W-:-:S03]  /*0310*/  FFMA R17, R16, R17, R15 ;  /* 0x0000001110117223 */ /* 0x004fc6000000000f */
[----:B------:R-:W2:Y:S04]  /*0320*/  LDG.E R15, desc[UR12][R2.64] ;  /* 0x0000000c020f7981 */ /* 0x000ea8000c1e1900 */
[----:B------:R-:W2:Y:S01]  /*0330*/  LDG.E R16, desc[UR12][R4.64] ;  /* 0x0000000c04107981 */ /* 0x000ea2000c1e1900 */
[----:B---3--:R-:W-:-:S03]  /*0340*/  FFMA R26, R18, R25, R17 ;  /* 0x00000019121a7223 */ /* 0x008fc60000000011 */
[----:B------:R-:W3:Y:S01]  /*0350*/  LDG.E R17, desc[UR12][R2.64+0x4] ;  /* 0x0000040c02117981 */ /* 0x000ee2000c1e1900 */
[----:B----4-:R-:W-:-:S03]  /*0360*/  FFMA R25, R19, R20, R26 ;  /* 0x0000001413197223 */ /* 0x010fc6000000001a */
[----:B------:R-:W3:Y:S04]  /*0370*/  LDG.E R18, desc[UR12][R4.64+0x4] ;  /* 0x0000040c04127981 */ /* 0x000ee8000c1e1900 */
[----:B------:R-:W4:Y:S01]  /*0380*/  LDG.E R19, desc[UR12][R2.64+0x8] ;  /* 0x0000080c02137981 */ /* 0x000f22000c1e1900 */
[----:B-----5:R-:W-:-:S03]  /*0390*/  FFMA R26, R22, R21, R25 ;  /* 0x00000015161a7223 */ /* 0x020fc60000000019 */
[----:B------:R-:W4:Y:S04]  /*03a0*/  LDG.E R20, desc[UR12][R4.64+0x8] ;  /* 0x0000080c04147981 */ /* 0x000f28000c1e1900 */
[----:B------:R-:W5:Y:S01]  /*03b0*/  LDG.E R21, desc[UR12][R2.64+0xc] ;  /* 0x00000c0c02157981 */ /* 0x000f62000c1e1900 */
[----:B------:R-:W-:-:S03]  /*03c0*/  FFMA R26, R23, R24, R26 ;  /* 0x00000018171a7223 */ /* 0x000fc6000000001a */
[----:B------:R-:W5:Y:S04]  /*03d0*/  LDG.E R22, desc[UR12][R4.64+0xc] ;  /* 0x00000c0c04167981 */ /* 0x000f68000c1e1900 */
[----:B------:R-:W5:Y:S01]  /*03e0*/  LDG.E R23, desc[UR12][R2.64+0x10] ;  /* 0x0000100c02177981 */ /* 0x000f62000c1e1900 */
[----:B------:R-:W-:-:S03]  /*03f0*/  FFMA R26, R9, R10, R26 ;  /* 0x0000000a091a7223 */ /* 0x000fc6000000001a */
[----:B------:R-:W5:Y:S04]  /*0400*/  LDG.E R24, desc[UR12][R4.64+0x10] ;  /* 0x0000100c04187981 */ /* 0x000f68000c1e1900 */
[----:B------:R-:W5:Y:S01]  /*0410*/  LDG.E R9, desc[UR12][R2.64+0x14] ;  /* 0x0000140c02097981 */ /* 0x000f62000c1e1900 */
[----:B------:R-:W-:-:S03]  /*0420*/  FFMA R28, R11, R12, R26 ;  /* 0x0000000c0b1c7223 */ /* 0x000fc6000000001a */
[----:B------:R-:W5:Y:S04]  /*0430*/  LDG.E R10, desc[UR12][R4.64+0x14] ;  /* 0x0000140c040a7981 */ /* 0x000f68000c1e1900 */
[----:B------:R-:W5:Y:S04]  /*0440*/  LDG.E R12, desc[UR12][R2.64+0x18] ;  /* 0x0000180c020c7981 */ /* 0x000f68000c1e1900 */
[----:B------:R-:W5:Y:S04]  /*0450*/  LDG.E R11, desc[UR12][R4.64+0x18] ;  /* 0x0000180c040b7981 */ /* 0x000f68000c1e1900 */
[----:B------:R-:W5:Y:S04]  /*0460*/  LDG.E R26, desc[UR12][R4.64+0x1c] ;  /* 0x00001c0c041a7981 */ /* 0x000f68000c1e1900 */
[----:B------:R0:W5:Y:S01]  /*0470*/  LDG.E R25, desc[UR12][R2.64+0x1c] ;  /* 0x00001c0c02197981 */ /* 0x000162000c1e1900 */
[----:B------:R-:W-:Y:S01]  /*0480*/  FFMA R14, R13, R14, R28 ;  /* 0x0000000e0d0e7223 */ /* 0x000fe2000000001c */
[----:B------:R-:W-:-:S04]  /*0490*/  UIADD3 UR11, UPT, UPT, UR11, 0x10, URZ ;  /* 0x000000100b0b7890 */ /* 0x000fc8000fffe0ff */
[----:B------:R-:W-:Y:S01]  /*04a0*/  UISETP.NE.AND UP1, UPT, UR11, URZ, UPT ;  /* 0x000000ff0b00728c */ /* 0x000fe2000bf25270 */
[----:B0-----:R-:W-:Y:S02]  /*04b0*/  IADD3 R2, P0, PT, R2, 0x40, RZ ;  /* 0x0000004002027810 */ /* 0x001fe40007f1e0ff */
[----:B------:R-:W-:Y:S02]  /*04c0*/  IADD3 R6, PT, PT, R6, 0x10, RZ ;  /* 0x0000001006067810 */ /* 0x000fe40007ffe0ff */
[----:B------:R-:W-:Y:S01]  /*04d0*/  IADD3.X R3, PT, PT, RZ, R3, RZ, P0, !PT ;  /* 0x00000003ff037210 */ /* 0x000fe200007fe4ff */
[----:B--2---:R-:W-:-:S04]  /*04e0*/  FFMA R14, R15, R16, R14 ;  /* 0x000000100f0e7223 */ /* 0x004fc8000000000e */
[----:B---3--:R-:W-:-:S04]  /*04f0*/  FFMA R14, R17, R18, R14 ;  /* 0x00000012110e7223 */ /* 0x008fc8000000000e */
[----:B----4-:R-:W-:-:S04]  /*0500*/  FFMA R14, R19, R20, R14 ;  /* 0x00000014130e7223 */ /* 0x010fc8000000000e */
[----:B-----5:R-:W-:-:S04]  /*0510*/  FFMA R14, R21, R22, R14 ;  /* 0x00000016150e7223 */ /* 0x020fc8000000000e */
[----:B------:R-:W-:-:S04]  /*0520*/  FFMA R14, R23, R24, R14 ;  /* 0x00000018170e7223 */ /* 0x000fc8000000000e */
[----:B------:R-:W-:-:S04]  /*0530*/  FFMA R9, R9, R10, R14 ;  /* 0x0000000a09097223 */ /* 0x000fc8000000000e */
[----:B------:R-:W-:-:S04]  /*0540*/  FFMA R12, R12, R11, R9 ;  /* 0x0000000b0c0c7223 */ /* 0x000fc80000000009 */
[----:B------:R-:W-:Y:S01]  /*0550*/  FFMA R15, R25, R26, R12 ;  /* 0x0000001a190f7223 */ /* 0x000fe2000000000c */
[----:B------:R-:W-:Y:S06]  /*0560*/  BRA.U UP1, `(.L_x_2) ;  /* 0xfffffffd011c7547 */ /* 0x000fec000b83ffff */
.L_x_1:
[----:B------:R-:W-:Y:S05]  /*0570*/  BRA.U !UP0, `(.L_x_0) ;  /* 0x0000000508307547 */ /* 0x000fea000b800000 */
[----:B------:R-:W-:Y:S02]  /*0580*/  UISETP.GE.U32.AND UP0, UPT, UR9, 0x8, UPT ;  /* 0x000000080900788c */ /* 0x000fe4000bf06070 */
[----:B------:R-:W-:-:S04]  /*0590*/  ULOP3.LUT UR5, UR8, 0x7, URZ, 0xc0, !UPT ;  /* 0x0000000708057892 */ /* 0x000fc8000f8ec0ff */
[----:B------:R-:W-:-:S03]  /*05a0*/  UISETP.NE.AND UP1, UPT, UR5, URZ, UPT ;  /* 0x000000ff0500728c */ /* 0x000fc6000bf25270 */
[----:B------:R-:W-:Y:S08]  /*05b0*/  BRA.U !UP0, `(.L_x_3) ;  /* 0x0000000108787547 */ /* 0x000ff0000b800000 */
[----:B------:R-:W0:Y:S01]  /*05c0*/  LDC.64 R2, c[0x0][0x398] ;  /* 0x0000e600ff027b82 */ /* 0x000e220000000a00 */
[----:B------:R-:W-:-:S07]  /*05d0*/  IADD3 R9, PT, PT, R7, R8, RZ ;  /* 0x0000000807097210 */ /* 0x000fce0007ffe0ff */
[----:B------:R-:W1:Y:S01]  /*05e0*/  LDC.64 R4, c[0x0][0x380] ;  /* 0x0000e000ff047b82 */ /* 0x000e620000000a00 */
[----:B0-----:R-:W-:-:S05]  /*05f0*/  IMAD.WIDE R2, R9, 0x4, R2 ;  /* 0x0000000409027825 */ /* 0x001fca00078e0202 */
[----:B------:R-:W2:Y:S01]  /*0600*/  LDG.E R11, desc[UR12][R2.64] ;  /* 0x0000000c020b7981 */ /* 0x000ea2000c1e1900 */
[----:B-1----:R-:W-:-:S03]  /*0610*/  IMAD.WIDE.U32 R4, R8, 0x4, R4 ;  /* 0x0000000408047825 */ /* 0x002fc600078e0004 */
[----:B------:R-:W3:Y:S04]  /*0620*/  LDG.E R12, desc[UR12][R2.64+0x4] ;  /* 0x0000040c020c7981 */ /* 0x000ee8000c1e1900 */
[----:B------:R-:W2:Y:S04]  /*0630*/  LDG.E R10, desc[UR12][R4.64] ;  /* 0x0000000c040a7981 */ /* 0x000ea8000c1e1900 */
[----:B------:R-:W3:Y:S04]  /*0640*/  LDG.E R13, desc[UR12][R4.64+0x4] ;  /* 0x0000040c040d7981 */ /* 0x000ee8000c1e1900 */
[----:B------:R-:W4:Y:S04]  /*0650*/  LDG.E R14, desc[UR12][R2.64+0x8] ;  /* 0x0000080c020e7981 */ /* 0x000f28000c1e1900 */
        /* <DEDUP_REMOVED lines=11> */
[----:B------:R-:W-:Y:S01]  /*0710*/  IADD3 R8, PT, PT, R8, 0x8, RZ ;  /* 0x0000000808087810 */ /* 0x000fe20007ffe0ff */
[----:B--2---:R-:W-:-:S04]  /*0720*/  FFMA R10, R10, R11, R15 ;  /* 0x0000000b0a0a7223 */ /* 0x004fc8000000000f */
[----:B---3--:R-:W-:-:S04]  /*0730*/  FFMA R10, R13, R12, R10 ;  /* 0x0000000c0d0a7223 */ /* 0x008fc8000000000a */
[----:B----4-:R-:W-:-:S04]  /*0740*/  FFMA R10, R17, R14, R10 ;  /* 0x0000000e110a7223 */ /* 0x010fc8000000000a */
[----:B-----5:R-:W-:-:S04]  /*0750*/  FFMA R10, R19, R16, R10 ;  /* 0x00000010130a7223 */ /* 0x020fc8000000000a */
[----:B------:R-:W-:-:S04]  /*0760*/  FFMA R10, R21, R18, R10 ;  /* 0x00000012150a7223 */ /* 0x000fc8000000000a */
[----:B------:R-:W-:-:S04]  /*0770*/  FFMA R23, R23, R20, R10 ;  /* 0x0000001417177223 */ /* 0x000fc8000000000a */
[----:B------:R-:W-:-:S04]  /*0780*/  FFMA R6, R6, R9, R23 ;  /* 0x0000000906067223 */ /* 0x000fc80000000017 */
[----:B------:R-:W-:-:S07]  /*0790*/  FFMA R15, R25, R22, R6 ;  /* 0x00000016190f7223 */ /* 0x000fce0000000006 */
.L_x_3:
        /* <DEDUP_REMOVED lines=17> */
[----:B------:R-:W5:Y:S01]  /*08b0*/  LDG.E R17, desc[UR12][R2.64+0xc] ;  /* 0x00000c0c02117981 */ /* 0x000f62000c1e1900 */
[----:B------:R-:W-:Y:S01]  /*08c0*/  IADD3 R8, PT, PT, R8, 0x4, RZ ;  /* 0x0000000408087810 */ /* 0x000fe20007ffe0ff */
[----:B--2---:R-:W-:-:S04]  /*08d0*/  FFMA R6, R6, R9, R15 ;  /* 0x0000000906067223 */ /* 0x004fc8000000000f */
[----:B---3--:R-:W-:-:S04]  /*08e0*/  FFMA R6, R11, R10, R6 ;  /* 0x0000000a0b067223 */ /* 0x008fc80000000006 */
[----:B----4-:R-:W-:-:S04]  /*08f0*/  FFMA R6, R13, R12, R6 ;  /* 0x0000000c0d067223 */ /* 0x010fc80000000006 */
[----:B-----5:R-:W-:-:S07]  /*0900*/  FFMA R15, R17, R14, R6 ;  /* 0x0000000e110f7223 */ /* 0x020fce0000000006 */
.L_x_4:
[----:B------:R-:W-:Y:S05]  /*0910*/  BRA.U !UP1, `(.L_x_0) ;  /* 0x0000000109487547 */ /* 0x000fea000b800000 */
[----:B------:R-:W0:Y:S01]  /*0920*/  LDC.64 R2, c[0x0][0x380] ;  /* 0x0000e000ff027b82 */ /* 0x000e220000000a00 */
[----:B------:R-:W-:Y:S01]  /*0930*/  IADD3 R7, PT, PT, R7, R8, RZ ;  /* 0x0000000807077210 */ /* 0x000fe20007ffe0ff */
[----:B------:R-:W-:-:S06]  /*0940*/  UIADD3 UR4, UPT, UPT, -UR4, URZ, URZ ;  /* 0x000000ff04047290 */ /* 0x000fcc000fffe1ff */
[----:B------:R-:W1:Y:S01]  /*0950*/  LDC.64 R10, c[0x0][0x398] ;  /* 0x0000e600ff0a7b82 */ /* 0x000e620000000a00 */
[----:B0-----:R-:W-:-:S03]  /*0960*/  IMAD.WIDE.U32 R2, R8, 0x4, R2 ;  /* 0x0000000408027825 */ /* 0x001fc600078e0002 */
[----:B------:R-:W-:Y:S02]  /*0970*/  MOV R6, R2 ;  /* 0x0000000200067202 */ /* 0x000fe40000000f00 */
[----:B------:R-:W-:-:S07]  /*0980*/  MOV R5, R3 ;  /* 0x0000000300057202 */ /* 0x000fce0000000f00 */
.L_x_5:
[----:B-1----:R-:W-:Y:S01]  /*0990*/  IMAD.WIDE R2, R7, 0x4, R10 ;  /* 0x0000000407027825 */ /* 0x002fe200078e020a */
[----:B------:R-:W-:-:S05]  /*09a0*/  MOV R4, R6 ;  /* 0x0000000600047202 */ /* 0x000fca0000000f00 */
[----:B------:R-:W2:Y:S04]  /*09b0*/  LDG.E R2, desc[UR12][R2.64] ;  /* 0x0000000c02027981 */ /* 0x000ea8000c1e1900 */
[----:B------:R0:W2:Y:S01]  /*09c0*/  LDG.E R4, desc[UR12][R4.64] ;  /* 0x0000000c04047981 */ /* 0x0000a2000c1e1900 */
[----:B------:R-:W-:Y:S01]  /*09d0*/  UIADD3 UR4, UPT, UPT, UR4, 0x1, URZ ;  /* 0x0000000104047890 */ /* 0x000fe2000fffe0ff */
[----:B------:R-:W-:Y:S02]  /*09e0*/  IADD3 R6, P0, PT, R6, 0x4, RZ ;  /* 0x0000000406067810 */ /* 0x000fe40007f1e0ff */
[----:B------:R-:W-:Y:S01]  /*09f0*/  IADD3 R7, PT, PT, R7, 0x1, RZ ;  /* 0x0000000107077810 */ /* 0x000fe20007ffe0ff */
[----:B------:R-:W-:Y:S01]  /*0a00*/  UISETP.NE.AND UP0, UPT, UR4, URZ, UPT ;  /* 0x000000ff0400728c */ /* 0x000fe2000bf05270 */
[----:B0-----:R-:W-:Y:S01]  /*0a10*/  IADD3.X R5, PT, PT, RZ, R5, RZ, P0, !PT ;  /* 0x00000005ff057210 */ /* 0x001fe200007fe4ff */
[----:B--2---:R-:W-:-:S07]  /*0a20*/  FFMA R15, R4, R2, R15 ;  /* 0x00000002040f7223 */ /* 0x004fce000000000f */
[----:B------:R-:W-:Y:S05]  /*0a30*/  BRA.U UP0, `(.L_x_5) ;  /* 0xfffffffd00d47547 */ /* 0x000fea000b83ffff */
.L_x_0:
[----:B------:R-:W0:Y:S08]  /*0a40*/  LDC.64 R2, c[0x0][0x390] ;  /* 0x0000e400ff027b82 */ /* 0x000e300000000a00 */
[----:B------:R-:W1:Y:S01]  /*0a50*/  LDC.64 R4, c[0x0][0x388] ;  /* 0x0000e200ff047b82 */ /* 0x000e620000000a00 */
[----:B0-----:R-:W-:-:S06]  /*0a60*/  IMAD.WIDE R2, R0, 0x4, R2 ;  /* 0x0000000400027825 */ /* 0x001fcc00078e0202 */
[----:B------:R-:W2:Y:S01]  /*0a70*/  LDG.E R2, desc[UR12][R2.64] ;  /* 0x0000000c02027981 */ /* 0x000ea2000c1e1900 */
[----:B-1----:R-:W-:-:S04]  /*0a80*/  IMAD.WIDE R4, R0, 0x4, R4 ;  /* 0x0000000400047825 */ /* 0x002fc800078e0204 */
[----:B--2---:R-:W-:-:S05]  /*0a90*/  FADD R15, R2, R15 ;  /* 0x0000000f020f7221 */ /* 0x004fca0000000000 */
[----:B------:R-:W-:Y:S01]  /*0aa0*/  STG.E desc[UR12][R4.64], R15 ;  /* 0x0000000f04007986 */ /* 0x000fe2000c10190c */
[----:B------:R-:W-:Y:S05]  /*0ab0*/  EXIT ;  /* 0x000000000000794d */ /* 0x000fea0003800000 */
.L_x_6:
[----:B------:R-:W-:-:S00]  /*0ac0*/  BRA `(.L_x_6) ;  /* 0xfffffffc00fc7947 */ /* 0x000fc0000383ffff */
[----:B------:R-:W-:-:S00]  /*0ad0*/  NOP ;  /* 0x0000000000007918 */ /* 0x000fc00000000000 */
        /* <DEDUP_REMOVED lines=10> */
.L_x_41:


//--------------------- .text._Z8add_biasPfS_S_   --------------------------
	.section	.text._Z8add_biasPfS_S_,"ax",@progbits
	.align	128
        .global         _Z8add_biasPfS_S_
        .type           _Z8add_biasPfS_S_,@function
        .size           _Z8add_biasPfS_S_,(.L_x_42 - _Z8add_biasPfS_S_)
        .other          _Z8add_biasPfS_S_,@"STO_CUDA_ENTRY STV_DEFAULT"
_Z8add_biasPfS_S_:
.text._Z8add_biasPfS_S_:
[----:B------:R-:W-:Y:S01]  /*0000*/  LDC R1, c[0x0][0x37c] ;  /* 0x0000df00ff017b82 */ /* 0x000fe20000000800 */
[----:B------:R-:W0:Y:S07]  /*0010*/  S2R R7, SR_CTAID.X ;  /* 0x0000000000077919 */ /* 0x000e2e0000002500 */
[----:B------:R-:W0:Y:S01]  /*0020*/  LDC.64 R4, c[0x0][0x380] ;  /* 0x0000e000ff047b82 */ /* 0x000e220000000a00 */
[----:B------:R-:W1:Y:S01]  /*0030*/  LDCU UR6, c[0x0][0x360] ;  /* 0x00006c00ff0677ac */ /* 0x000e620008000800 */
[----:B------:R-:W1:Y:S01]  /*0040*/  S2R R0, SR_TID.X ;  /* 0x0000000000007919 */ /* 0x000e620000002100 */
[----:B------:R-:W2:Y:S05]  /*0050*/  LDCU.64 UR4, c[0x0][0x358] ;  /* 0x00006b00ff0477ac */ /* 0x000eaa0008000a00 */
[----:B------:R-:W3:Y:S01]  /*0060*/  LDC.64 R2, c[0x0][0x388] ;  /* 0x0000e200ff027b82 */ /* 0x000ee20000000a00 */
[----:B0-----:R-:W-:-:S04]  /*0070*/  IMAD.WIDE.U32 R4, R7, 0x4, R4 ;  /* 0x0000000407047825 */ /* 0x001fc800078e0004 */
[----:B-1----:R-:W-:Y:S02]  /*0080*/  IMAD R9, R7, UR6, R0 ;  /* 0x0000000607097c24 */ /* 0x002fe4000f8e0200 */
[----:B--2---:R-:W2:Y:S01]  /*0090*/  LDG.E R5, desc[UR4][R4.64] ;  /* 0x0000000404057981 */ /* 0x004ea2000c1e1900 */
[----:B------:R-:W0:Y:S01]  /*00a0*/  LDC.64 R6, c[0x0][0x390] ;  /* 0x0000e400ff067b82 */ /* 0x000e220000000a00 */
[----:B---3--:R-:W-:-:S06]  /*00b0*/  IMAD.WIDE R2, R9, 0x4, R2 ;  /* 0x0000000409027825 */ /* 0x008fcc00078e0202 */
[----:B------:R-:W2:Y:S01]  /*00c0*/  LDG.E R2, desc[UR4][R2.64] ;  /* 0x0000000402027981 */ /* 0x000ea2000c1e1900 */
[----:B0-----:R-:W-:-:S04]  /*00d0*/  IMAD.WIDE R6, R9, 0x4, R6 ;  /* 0x0000000409067825 */ /* 0x001fc800078e0206 */
[----:B--2---:R-:W-:-:S05]  /*00e0*/  FADD R9, R2, R5 ;  /* 0x0000000502097221 */ /* 0x004fca0000000000 */
[----:B------:R-:W-:Y:S01]  /*00f0*/  STG.E desc[UR4][R6.64], R9 ;  /* 0x0000000906007986 */ /* 0x000fe2000c101904 */
[----:B------:R-:W-:Y:S05]  /*0100*/  EXIT ;  /* 0x000000000000794d */ /* 0x000fea0003800000 */
.L_x_7:
        /* <DEDUP_REMOVED lines=15> */
.L_x_42:


//--------------------- .text._Z21apply_activation_tanhPfi --------------------------
	.section	.text._Z21apply_activation_tanhPfi,"ax",@progbits
	.align	128
        .global         _Z21apply_activation_tanhPfi
        .type           _Z21apply_activation_tanhPfi,@function
        .size           _Z21apply_activation_tanhPfi,(.L_x_40 - _Z21apply_activation_tanhPfi)
        .other          _Z21apply_activation_tanhPfi,@"STO_CUDA_ENTRY STV_DEFAULT"
_Z21apply_activation_tanhPfi:
.text._Z21apply_activation_tanhPfi:
[----:B------:R-:W-:Y:S01]  /*0000*/  LDC R1, c[0x0][0x37c] ;  /* 0x0000df00ff017b82 */ /* 0x000fe20000000800 */
[----:B------:R-:W0:Y:S07]  /*0010*/  S2R R5, SR_TID.X ;  /* 0x0000000000057919 */ /* 0x000e2e0000002100 */
[----:B------:R-:W0:Y:S01]  /*0020*/  S2UR UR4, SR_CTAID.X ;  /* 0x00000000000479c3 */ /* 0x000e220000002500 */
[----:B------:R-:W1:Y:S07]  /*0030*/  LDCU.64 UR6, c[0x0][0x358] ;  /* 0x00006b00ff0677ac */ /* 0x000e6e0008000a00 */
[----:B------:R-:W0:Y:S08]  /*0040*/  LDC R0, c[0x0][0x360] ;  /* 0x0000d800ff007b82 */ /* 0x000e300000000800 */
[----:B------:R-:W2:Y:S01]  /*0050*/  LDC.64 R2, c[0x0][0x380] ;  /* 0x0000e000ff027b82 */ /* 0x000ea20000000a00 */
[----:B0-----:R-:W-:-:S04]  /*0060*/  IMAD R5, R0, UR4, R5 ;  /* 0x0000000400057c24 */ /* 0x001fc8000f8e0205 */
[----:B--2---:R-:W-:-:S05]  /*0070*/  IMAD.WIDE R2, R5, 0x4, R2 ;  /* 0x0000000405027825 */ /* 0x004fca00078e0202 */
[----:B-1----:R-:W2:Y:S01]  /*0080*/  LDG.E R0, desc[UR6][R2.64] ;  /* 0x0000000602007981 */ /* 0x002ea2000c1e1900 */
[----:B------:R-:W-:Y:S01]  /*0090*/  IMAD.MOV.U32 R5, RZ, RZ, 0x3bbb989d ;  /* 0x3bbb989dff057424 */ /* 0x000fe200078e00ff */
[----:B------:R-:W-:Y:S01]  /*00a0*/  UMOV UR4, 0x40000000 ;  /* 0x4000000000047882 */ /* 0x000fe20000000000 */
[----:B------:R-:W-:Y:S01]  /*00b0*/  IMAD.MOV.U32 R7, RZ, RZ, 0x437c0000 ;  /* 0x437c0000ff077424 */ /* 0x000fe200078e00ff */
[----:B------:R-:W-:Y:S01]  /*00c0*/  BSSY.RECONVERGENT B1, `(.L_x_8) ;  /* 0x0000016000017945 */ /* 0x000fe20003800200 */
[----:B------:R-:W-:Y:S02]  /*00d0*/  IMAD.U32 R9, RZ, RZ, UR4 ;  /* 0x00000004ff097e24 */ /* 0x000fe4000f8e00ff */
[----:B--2---:R-:W-:-:S04]  /*00e0*/  FMUL R0, R0, -2 ;  /* 0xc000000000007820 */ /* 0x004fc80000400000 */
[----:B------:R-:W-:-:S04]  /*00f0*/  FFMA.SAT R4, R0, R5, 0.5 ;  /* 0x3f00000000047423 */ /* 0x000fc80000002005 */
[----:B------:R-:W-:-:S04]  /*0100*/  FFMA.RM R4, R4, R7, 12582913 ;  /* 0x4b40000104047423 */ /* 0x000fc80000004007 */
[C---:B------:R-:W-:Y:S01]  /*0110*/  FADD R5, R4.reuse, -12583039 ;  /* 0xcb40007f04057421 */ /* 0x040fe20000000000 */
[----:B------:R-:W-:-:S03]  /*0120*/  IMAD.SHL.U32 R4, R4, 0x800000, RZ ;  /* 0x0080000004047824 */ /* 0x000fc600078e00ff */
[----:B------:R-:W-:-:S04]  /*0130*/  FFMA R5, R0, 1.4426950216293334961, -R5 ;  /* 0x3fb8aa3b00057823 */ /* 0x000fc80000000805 */
[----:B------:R-:W-:-:S06]  /*0140*/  FFMA R5, R0, 1.925963033500011079e-08, R5 ;  /* 0x32a5706000057823 */ /* 0x000fcc0000000005 */
[----:B------:R-:W0:Y:S02]  /*0150*/  MUFU.EX2 R5, R5 ;  /* 0x0000000500057308 */ /* 0x000e240000000800 */
[----:B0-----:R-:W-:-:S06]  /*0160*/  FFMA R6, R4, R5, 1 ;  /* 0x3f80000004067423 */ /* 0x001fcc0000000005 */
[----:B------:R-:W0:Y:S08]  /*0170*/  MUFU.RCP R7, R6 ;  /* 0x0000000600077308 */ /* 0x000e300000001000 */
[----:B------:R-:W1:Y:S01]  /*0180*/  FCHK P0, R9, R6 ;  /* 0x0000000609007302 */ /* 0x000e620000000000 */
[----:B0-----:R-:W-:-:S04]  /*0190*/  FFMA R0, -R6, R7, 1 ;  /* 0x3f80000006007423 */ /* 0x001fc80000000107 */
[----:B------:R-:W-:-:S04]  /*01a0*/  FFMA R0, R7, R0, R7 ;  /* 0x0000000007007223 */ /* 0x000fc80000000007 */
[----:B------:R-:W-:-:S04]  /*01b0*/  FFMA R7, R0, 2, RZ ;  /* 0x4000000000077823 */ /* 0x000fc800000000ff */
[----:B------:R-:W-:-:S04]  /*01c0*/  FFMA R4, -R6, R7, 2 ;  /* 0x4000000006047423 */ /* 0x000fc80000000107 */
[----:B------:R-:W-:Y:S01]  /*01d0*/  FFMA R0, R0, R4, R7 ;  /* 0x0000000400007223 */ /* 0x000fe20000000007 */
[----:B-1----:R-:W-:Y:S06]  /*01e0*/  @!P0 BRA `(.L_x_9) ;  /* 0x00000000000c8947 */ /* 0x002fec0003800000 */
[----:B------:R-:W-:-:S07]  /*01f0*/  MOV R4, 0x210 ;  /* 0x0000021000047802 */ /* 0x000fce0000000f00 */
[----:B------:R-:W-:Y:S05]  /*0200*/  CALL.REL.NOINC `($__internal_0_$__cuda_sm3x_div_rn_noftz_f32_slowpath) ;  /* 0x0000000000147944 */ /* 0x000fea0003c00000 */
[----:B------:R-:W-:-:S07]  /*0210*/  MOV R0, R9 ;  /* 0x0000000900007202 */ /* 0x000fce0000000f00 */
.L_x_9:
[----:B------:R-:W-:Y:S05]  /*0220*/  BSYNC.RECONVERGENT B1 ;  /* 0x0000000000017941 */ /* 0x000fea0003800200 */
.L_x_8:
[----:B------:R-:W-:-:S05]  /*0230*/  FADD R5, R0, -1 ;  /* 0xbf80000000057421 */ /* 0x000fca0000000000 */
[----:B------:R-:W-:Y:S01]  /*0240*/  STG.E desc[UR6][R2.64], R5 ;  /* 0x0000000502007986 */ /* 0x000fe2000c101906 */
[----:B------:R-:W-:Y:S05]  /*0250*/  EXIT ;  /* 0x000000000000794d */ /* 0x000fea0003800000 */
        .weak           $__internal_0_$__cuda_sm3x_div_rn_noftz_f32_slowpath
        .type           $__internal_0_$__cuda_sm3x_div_rn_noftz_f32_slowpath,@function
        .size           $__internal_0_$__cuda_sm3x_div_rn_noftz_f32_slowpath,(.L_x_40 - $__internal_0_$__cuda_sm3x_div_rn_noftz_f32_slowpath)
$__internal_0_$__cuda_sm3x_div_rn_noftz_f32_slowpath:
[--C-:B------:R-:W-:Y:S01]  /*0260*/  SHF.R.U32.HI R0, RZ, 0x17, R6.reuse ;  /* 0x00000017ff007819 */ /* 0x100fe20000011606 */
[----:B------:R-:W-:Y:S04]  /*0270*/  BSSY.RECONVERGENT B0, `(.L_x_10) ;  /* 0x000005d000007945 */ /* 0x000fe80003800200 */
[----:B------:R-:W-:Y:S01]  /*0280*/  BSSY.RELIABLE B2, `(.L_x_11) ;  /* 0x000001b000027945 */ /* 0x000fe20003800100 */
[----:B------:R-:W-:Y:S01]  /*0290*/  IMAD.MOV.U32 R7, RZ, RZ, R6 ;  /* 0x000000ffff077224 */ /* 0x000fe200078e0006 */
[----:B------:R-:W-:-:S05]  /*02a0*/  LOP3.LUT R5, R0, 0xff, RZ, 0xc0, !PT ;  /* 0x000000ff00057812 */ /* 0x000fca00078ec0ff */
[----:B------:R-:W-:-:S05]  /*02b0*/  VIADD R9, R5, 0xffffffff ;  /* 0xffffffff05097836 */ /* 0x000fca0000000000 */
[----:B------:R-:W-:-:S13]  /*02c0*/  ISETP.GT.U32.AND P0, PT, R9, 0xfd, PT ;  /* 0x000000fd0900780c */ /* 0x000fda0003f04070 */
[----:B------:R-:W-:Y:S01]  /*02d0*/  @!P0 IMAD.MOV.U32 R8, RZ, RZ, RZ ;  /* 0x000000ffff088224 */ /* 0x000fe200078e00ff */
[----:B------:R-:W-:Y:S06]  /*02e0*/  @!P0 BRA `(.L_x_12) ;  /* 0x0000000000508947 */ /* 0x000fec0003800000 */
[----:B------:R-:W-:Y:S02]  /*02f0*/  FSETP.GTU.FTZ.AND P0, PT, |R6|, +INF , PT ;  /* 0x7f8000000600780b */ /* 0x000fe40003f1c200 */
[----:B------:R-:W-:-:S11]  /*0300*/  MOV R0, R6 ;  /* 0x0000000600007202 */ /* 0x000fd60000000f00 */
[----:B------:R-:W-:Y:S05]  /*0310*/  @P0 BREAK.RELIABLE B2 ;  /* 0x0000000000020942 */ /* 0x000fea0003800100 */
[----:B------:R-:W-:Y:S05]  /*0320*/  @P0 BRA `(.L_x_13) ;  /* 0x0000000400400947 */ /* 0x000fea0003800000 */
[----:B------:R-:W-:-:S05]  /*0330*/  IMAD.MOV.U32 R6, RZ, RZ, 0x40000000 ;  /* 0x40000000ff067424 */ /* 0x000fca00078e00ff */
[----:B------:R-:W-:-:S13]  /*0340*/  LOP3.LUT P0, RZ, R7, 0x7fffffff, R6, 0xc8, !PT ;  /* 0x7fffffff07ff7812 */ /* 0x000fda000780c806 */
[----:B------:R-:W-:Y:S05]  /*0350*/  @!P0 BREAK.RELIABLE B2 ;  /* 0x0000000000028942 */ /* 0x000fea0003800100 */
[----:B------:R-:W-:Y:S05]  /*0360*/  @!P0 BRA `(.L_x_14) ;  /* 0x0000000400288947 */ /* 0x000fea0003800000 */
[----:B------:R-:W-:Y:S02]  /*0370*/  FSETP.NEU.FTZ.AND P0, PT, |R0|, +INF , PT ;  /* 0x7f8000000000780b */ /* 0x000fe40003f1d200 */
[----:B------:R-:W-:-:S04]  /*0380*/  LOP3.LUT P1, RZ, R6, 0x7fffffff, RZ, 0xc0, !PT ;  /* 0x7fffffff06ff7812 */ /* 0x000fc8000782c0ff */
[----:B------:R-:W-:-:S13]  /*0390*/  PLOP3.LUT P0, PT, P0, P1, PT, 0x2f, 0xf2 ;  /* 0x0000000000f2781c */ /* 0x000fda0000702577 */
[----:B------:R-:W-:Y:S05]  /*03a0*/  @P0 BREAK.RELIABLE B2 ;  /* 0x0000000000020942 */ /* 0x000fea0003800100 */
[----:B------:R-:W-:Y:S05]  /*03b0*/  @P0 BRA `(.L_x_15) ;  /* 0x00000004000c0947 */ /* 0x000fea0003800000 */
[----:B------:R-:W-:-:S13]  /*03c0*/  LOP3.LUT P0, RZ, R7, 0x7fffffff, RZ, 0xc0, !PT ;  /* 0x7fffffff07ff7812 */ /* 0x000fda000780c0ff */
[----:B------:R-:W-:Y:S05]  /*03d0*/  @!P0 BREAK.RELIABLE B2 ;  /* 0x0000000000028942 */ /* 0x000fea0003800100 */
[----:B------:R-:W-:Y:S05]  /*03e0*/  @!P0 BRA `(.L_x_16) ;  /* 0x0000000000f48947 */ /* 0x000fea0003800000 */
[----:B------:R-:W-:Y:S01]  /*03f0*/  ISETP.GE.AND P0, PT, R9, RZ, PT ;  /* 0x000000ff0900720c */ /* 0x000fe20003f06270 */
[----:B------:R-:W-:-:S12]  /*0400*/  IMAD.MOV.U32 R8, RZ, RZ, RZ ;  /* 0x000000ffff087224 */ /* 0x000fd800078e00ff */
[----:B------:R-:W-:Y:S01]  /*0410*/  @!P0 FFMA R7, R0, 1.84467440737095516160e+19, RZ ;  /* 0x5f80000000078823 */ /* 0x000fe200000000ff */
[----:B------:R-:W-:-:S07]  /*0420*/  @!P0 VIADD R8, R8, 0x40 ;  /* 0x0000004008088836 */ /* 0x000fce0000000000 */
.L_x_12:
[----:B------:R-:W-:Y:S05]  /*0430*/  BSYNC.RELIABLE B2 ;  /* 0x0000000000027941 */ /* 0x000fea0003800100 */
.L_x_11:
[----:B------:R-:W-:Y:S01]  /*0440*/  LEA R0, R5, 0xc0800000, 0x17 ;  /* 0xc080000005007811 */ /* 0x000fe200078eb8ff */
[----:B------:R-:W-:Y:S01]  /*0450*/  UMOV UR4, 0x40000000 ;  /* 0x4000000000047882 */ /* 0x000fe20000000000 */
[----:B------:R-:W-:Y:S01]  /*0460*/  IADD3 R5, PT, PT, R8, 0x80, -R5 ;  /* 0x0000008008057810 */ /* 0x000fe20007ffe805 */
[----:B------:R-:W-:Y:S01]  /*0470*/  UIADD3 UR4, UPT, UPT, UR4, -0x800000, URZ ;  /* 0xff80000004047890 */ /* 0x000fe2000fffe0ff */
[----:B------:R-:W-:Y:S01]  /*0480*/  IADD3 R7, PT, PT, -R0, R7, RZ ;  /* 0x0000000700077210 */ /* 0x000fe20007ffe1ff */
[----:B------:R-:W-:Y:S03]  /*0490*/  BSSY.RECONVERGENT B2, `(.L_x_17) ;  /* 0x0000031000027945 */ /* 0x000fe60003800200 */
[----:B------:R-:W0:Y:S01]  /*04a0*/  MUFU.RCP R0, R7 ;  /* 0x0000000700007308 */ /* 0x000e220000001000 */
[----:B------:R-:W-:-:S04]  /*04b0*/  FADD.FTZ R9, -R7, -RZ ;  /* 0x800000ff07097221 */ /* 0x000fc80000010100 */
[----:B0-----:R-:W-:-:S04]  /*04c0*/  FFMA R11, R0, R9, 1 ;  /* 0x3f800000000b7423 */ /* 0x001fc80000000009 */
[----:B------:R-:W-:-:S04]  /*04d0*/  FFMA R0, R0, R11, R0 ;  /* 0x0000000b00007223 */ /* 0x000fc80000000000 */
[----:B------:R-:W-:-:S04]  /*04e0*/  FFMA R6, R0, UR4, RZ ;  /* 0x0000000400067c23 */ /* 0x000fc800080000ff */
[----:B------:R-:W-:-:S04]  /*04f0*/  FFMA R11, R9, R6, UR4 ;  /* 0x00000004090b7e23 */ /* 0x000fc80008000006 */
[----:B------:R-:W-:-:S04]  /*0500*/  FFMA R11, R0, R11, R6 ;  /* 0x0000000b000b7223 */ /* 0x000fc80000000006 */
[----:B------:R-:W-:-:S04]  /*0510*/  FFMA R10, R9, R11, UR4 ;  /* 0x00000004090a7e23 */ /* 0x000fc8000800000b */
[----:B------:R-:W-:-:S05]  /*0520*/  FFMA R9, R0, R10, R11 ;  /* 0x0000000a00097223 */ /* 0x000fca000000000b */
[----:B------:R-:W-:-:S04]  /*0530*/  SHF.R.U32.HI R6, RZ, 0x17, R9 ;  /* 0x00000017ff067819 */ /* 0x000fc80000011609 */
[----:B------:R-:W-:-:S05]  /*0540*/  LOP3.LUT R6, R6, 0xff, RZ, 0xc0, !PT ;  /* 0x000000ff06067812 */ /* 0x000fca00078ec0ff */
[----:B------:R-:W-:-:S04]  /*0550*/  IMAD.IADD R8, R6, 0x1, R5 ;  /* 0x0000000106087824 */ /* 0x000fc800078e0205 */
[----:B------:R-:W-:-:S05]  /*0560*/  VIADD R6, R8, 0xffffffff ;  /* 0xffffffff08067836 */ /* 0x000fca0000000000 */
[----:B------:R-:W-:-:S13]  /*0570*/  ISETP.GE.U32.AND P0, PT, R6, 0xfe, PT ;  /* 0x000000fe0600780c */ /* 0x000fda0003f06070 */
[----:B------:R-:W-:Y:S05]  /*0580*/  @!P0 BRA `(.L_x_18) ;  /* 0x0000000000808947 */ /* 0x000fea0003800000 */
[----:B------:R-:W-:-:S13]  /*0590*/  ISETP.GT.AND P0, PT, R8, 0xfe, PT ;  /* 0x000000fe0800780c */ /* 0x000fda0003f04270 */
[----:B------:R-:W-:Y:S05]  /*05a0*/  @P0 BRA `(.L_x_19) ;  /* 0x00000000006c0947 */ /* 0x000fea0003800000 */
[----:B------:R-:W-:-:S13]  /*05b0*/  ISETP.GE.AND P0, PT, R8, 0x1, PT ;  /* 0x000000010800780c */ /* 0x000fda0003f06270 */
[----:B------:R-:W-:Y:S05]  /*05c0*/  @P0 BRA `(.L_x_20) ;  /* 0x0000000000740947 */ /* 0x000fea0003800000 */
[----:B------:R-:W-:Y:S02]  /*05d0*/  ISETP.GE.AND P0, PT, R8, -0x18, PT ;  /* 0xffffffe80800780c */ /* 0x000fe40003f06270 */
[----:B------:R-:W-:-:S11]  /*05e0*/  LOP3.LUT R9, R9, 0x80000000, RZ, 0xc0, !PT ;  /* 0x8000000009097812 */ /* 0x000fd600078ec0ff */
[----:B------:R-:W-:Y:S05]  /*05f0*/  @!P0 BRA `(.L_x_20) ;  /* 0x0000000000688947 */ /* 0x000fea0003800000 */
[-CC-:B------:R-:W-:Y:S01]  /*0600*/  FFMA.RZ R5, R0, R10.reuse, R11.reuse ;  /* 0x0000000a00057223 */ /* 0x180fe2000000c00b */
[C---:B------:R-:W-:Y:S02]  /*0610*/  IADD3 R7, PT, PT, R8.reuse, 0x20, RZ ;  /* 0x0000002008077810 */ /* 0x040fe40007ffe0ff */
[----:B------:R-:W-:Y:S02]  /*0620*/  ISETP.NE.AND P2, PT, R8, RZ, PT ;  /* 0x000000ff0800720c */ /* 0x000fe40003f45270 */
[----:B------:R-:W-:Y:S01]  /*0630*/  LOP3.LUT R6, R5, 0x7fffff, RZ, 0xc0, !PT ;  /* 0x007fffff05067812 */ /* 0x000fe200078ec0ff */
[CCC-:B------:R-:W-:Y:S01]  /*0640*/  FFMA.RP R5, R0.reuse, R10.reuse, R11.reuse ;  /* 0x0000000a00057223 */ /* 0x1c0fe2000000800b */
[----:B------:R-:W-:Y:S01]  /*0650*/  FFMA.RM R0, R0, R10, R11 ;  /* 0x0000000a00007223 */ /* 0x000fe2000000400b */
[----:B------:R-:W-:Y:S01]  /*0660*/  ISETP.NE.AND P1, PT, R8, RZ, PT ;  /* 0x000000ff0800720c */ /* 0x000fe20003f25270 */
[----:B------:R-:W-:Y:S01]  /*0670*/  IMAD.MOV R8, RZ, RZ, -R8 ;  /* 0x000000ffff087224 */ /* 0x000fe200078e0a08 */
[----:B------:R-:W-:-:S02]  /*0680*/  LOP3.LUT R6, R6, 0x800000, RZ, 0xfc, !PT ;  /* 0x0080000006067812 */ /* 0x000fc400078efcff */
[----:B------:R-:W-:Y:S02]  /*0690*/  FSETP.NEU.FTZ.AND P0, PT, R5, R0, PT ;  /* 0x000000000500720b */ /* 0x000fe40003f1d000 */
[----:B------:R-:W-:Y:S02]  /*06a0*/  SHF.L.U32 R7, R6, R7, RZ ;  /* 0x0000000706077219 */ /* 0x000fe400000006ff */
[----:B------:R-:W-:Y:S02]  /*06b0*/  SEL R5, R8, RZ, P2 ;  /* 0x000000ff08057207 */ /* 0x000fe40001000000 */
[----:B------:R-:W-:Y:S02]  /*06c0*/  ISETP.NE.AND P1, PT, R7, RZ, P1 ;  /* 0x000000ff0700720c */ /* 0x000fe40000f25270 */
[----:B------:R-:W-:Y:S02]  /*06d0*/  SHF.R.U32.HI R5, RZ, R5, R6 ;  /* 0x00000005ff057219 */ /* 0x000fe40000011606 */
[----:B------:R-:W-:-:S02]  /*06e0*/  PLOP3.LUT P0, PT, P0, P1, PT, 0xf8, 0x8f ;  /* 0x00000000008f781c */ /* 0x000fc40000703f70 */
[----:B------:R-:W-:Y:S02]  /*06f0*/  SHF.R.U32.HI R7, RZ, 0x1, R5 ;  /* 0x00000001ff077819 */ /* 0x000fe40000011605 */
[----:B------:R-:W-:-:S04]  /*0700*/  SEL R0, RZ, 0x1, !P0 ;  /* 0x00000001ff007807 */ /* 0x000fc80004000000 */
[----:B------:R-:W-:-:S04]  /*0710*/  LOP3.LUT R0, R0, 0x1, R7, 0xf8, !PT ;  /* 0x0000000100007812 */ /* 0x000fc800078ef807 */
[----:B------:R-:W-:-:S05]  /*0720*/  LOP3.LUT R0, R0, R5, RZ, 0xc0, !PT ;  /* 0x0000000500007212 */ /* 0x000fca00078ec0ff */
[----:B------:R-:W-:-:S05]  /*0730*/  IMAD.IADD R0, R7, 0x1, R0 ;  /* 0x0000000107007824 */ /* 0x000fca00078e0200 */
[----:B------:R-:W-:Y:S01]  /*0740*/  LOP3.LUT R9, R0, R9, RZ, 0xfc, !PT ;  /* 0x0000000900097212 */ /* 0x000fe200078efcff */
[----:B------:R-:W-:Y:S06]  /*0750*/  BRA `(.L_x_20) ;  /* 0x0000000000107947 */ /* 0x000fec0003800000 */
.L_x_19:
[----:B------:R-:W-:-:S04]  /*0760*/  LOP3.LUT R9, R9, 0x80000000, RZ, 0xc0, !PT ;  /* 0x8000000009097812 */ /* 0x000fc800078ec0ff */
[----:B------:R-:W-:Y:S01]  /*0770*/  LOP3.LUT R9, R9, 0x7f800000, RZ, 0xfc, !PT ;  /* 0x7f80000009097812 */ /* 0x000fe200078efcff */
[----:B------:R-:W-:Y:S06]  /*0780*/  BRA `(.L_x_20) ;  /* 0x0000000000047947 */ /* 0x000fec0003800000 */
.L_x_18:
[----:B------:R-:W-:-:S07]  /*0790*/  LEA R9, R5, R9, 0x17 ;  /* 0x0000000905097211 */ /* 0x000fce00078eb8ff */
.L_x_20:
[----:B------:R-:W-:Y:S05]  /*07a0*/  BSYNC.RECONVERGENT B2 ;  /* 0x0000000000027941 */ /* 0x000fea0003800200 */
.L_x_17:
[----:B------:R-:W-:Y:S05]  /*07b0*/  BRA `(.L_x_21) ;  /* 0x0000000000207947 */ /* 0x000fea0003800000 */
.L_x_16:
[----:B------:R-:W-:-:S04]  /*07c0*/  LOP3.LUT R6, R7, 0x80000000, R6, 0x48, !PT ;  /* 0x8000000007067812 */ /* 0x000fc800078e4806 */
[----:B------:R-:W-:Y:S01]  /*07d0*/  LOP3.LUT R9, R6, 0x7f800000, RZ, 0xfc, !PT ;  /* 0x7f80000006097812 */ /* 0x000fe200078efcff */
[----:B------:R-:W-:Y:S06]  /*07e0*/  BRA `(.L_x_21) ;  /* 0x0000000000147947 */ /* 0x000fec0003800000 */
.L_x_15:
[----:B------:R-:W-:Y:S01]  /*07f0*/  LOP3.LUT R9, R7, 0x80000000, R6, 0x48, !PT ;  /* 0x8000000007097812 */ /* 0x000fe200078e4806 */
[----:B------:R-:W-:Y:S06]  /*0800*/  BRA `(.L_x_21) ;  /* 0x00000000000c7947 */ /* 0x000fec0003800000 */
.L_x_14:
[----:B------:R-:W0:Y:S01]  /*0810*/  MUFU.RSQ R9, -QNAN ;  /* 0xffc0000000097908 */ /* 0x000e220000001400 */
[----:B------:R-:W-:Y:S05]  /*0820*/  BRA `(.L_x_21) ;  /* 0x0000000000047947 */ /* 0x000fea0003800000 */
.L_x_13:
[----:B------:R-:W-:-:S07]  /*0830*/  FADD.FTZ R9, R0, 2 ;  /* 0x4000000000097421 */ /* 0x000fce0000010000 */
.L_x_21:
[----:B------:R-:W-:Y:S05]  /*0840*/  BSYNC.RECONVERGENT B0 ;  /* 0x0000000000007941 */ /* 0x000fea0003800200 */
.L_x_10:
[----:B------:R-:W-:-:S04]  /*0850*/  IMAD.MOV.U32 R5, RZ, RZ, 0x0 ;  /* 0x00000000ff057424 */ /* 0x000fc800078e00ff */
[----:B0-----:R-:W-:Y:S05]  /*0860*/  RET.REL.NODEC R4 `(_Z21apply_activation_tanhPfi) ;  /* 0xfffffff404e47950 */ /* 0x001fea0003c3ffff */
.L_x_22:
        /* <DEDUP_REMOVED lines=9> */
.L_x_40:


//--------------------- .text._Z12cudaSamplingPfS_S_ii --------------------------
	.section	.text._Z12cudaSamplingPfS_S_ii,"ax",@progbits
	.align	128
        .global         _Z12cudaSamplingPfS_S_ii
        .type           _Z12cudaSamplingPfS_S_ii,@function
        .size           _Z12cudaSamplingPfS_S_ii,(.L_x_44 - _Z12cudaSamplingPfS_S_ii)
        .other          _Z12cudaSamplingPfS_S_ii,@"STO_CUDA_ENTRY STV_DEFAULT"
_Z12cudaSamplingPfS_S_ii:
.text._Z12cudaSamplingPfS_S_ii:
[----:B------:R-:W-:Y:S08]  /*0000*/  LDC R1, c[0x0][0x37c] ;  /* 0x0000df00ff017b82 */ /* 0x000ff00000000800 */
[----:B------:R-:W0:Y:S01]  /*0010*/  LDC R8, c[0x0][0x39c] ;  /* 0x0000e700ff087b82 */ /* 0x000e220000000800 */
[----:B------:R-:W1:Y:S01]  /*0020*/  S2R R0, SR_CTAID.X ;  /* 0x0000000000007919 */ /* 0x000e620000002500 */
[----:B------:R-:W2:Y:S01]  /*0030*/  LDCU.64 UR8, c[0x0][0x358] ;  /* 0x00006b00ff0877ac */ /* 0x000ea20008000a00 */
[----:B------:R-:W-:Y:S01]  /*0040*/  HFMA2 R18, -RZ, RZ, 0, 0 ;  /* 0x00000000ff127431 */ /* 0x000fe200000001ff */
[----:B------:R-:W3:Y:S01]  /*0050*/  S2R R2, SR_TID.X ;  /* 0x0000000000027919 */ /* 0x000ee20000002100 */
[----:B------:R-:W4:Y:S01]  /*0060*/  S2R R3, SR_TID.Y ;  /* 0x0000000000037919 */ /* 0x000f220000002200 */
[----:B0-----:R-:W-:-:S13]  /*0070*/  ISETP.GE.AND P0, PT, R8, 0x1, PT ;  /* 0x000000010800780c */ /* 0x001fda0003f06270 */
[----:B-1234-:R-:W-:Y:S05]  /*0080*/  @!P0 BRA `(.L_x_23) ;  /* 0x0000000800dc8947 */ /* 0x01efea0003800000 */
[----:B------:R-:W0:Y:S01]  /*0090*/  LDCU UR4, c[0x0][0x398] ;  /* 0x00007300ff0477ac */ /* 0x000e220008000800 */
[----:B------:R-:W-:Y:S02]  /*00a0*/  LOP3.LUT R7, R8, 0x7ffffff0, RZ, 0xc0, !PT ;  /* 0x7ffffff008077812 */ /* 0x000fe400078ec0ff */
[----:B------:R-:W-:Y:S02]  /*00b0*/  SHF.L.U32 R9, R2, 0x1, RZ ;  /* 0x0000000102097819 */ /* 0x000fe400000006ff */
[C---:B------:R-:W-:Y:S02]  /*00c0*/  LOP3.LUT R5, R8.reuse, 0xf, RZ, 0xc0, !PT ;  /* 0x0000000f08057812 */ /* 0x040fe400078ec0ff */
[C---:B------:R-:W-:Y:S02]  /*00d0*/  LOP3.LUT R6, R8.reuse, 0x7, RZ, 0xc0, !PT ;  /* 0x0000000708067812 */ /* 0x040fe400078ec0ff */
[----:B------:R-:W-:Y:S02]  /*00e0*/  LOP3.LUT R8, R8, 0x3, RZ, 0xc0, !PT ;  /* 0x0000000308087812 */ /* 0x000fe400078ec0ff */
[----:B------:R-:W-:-:S02]  /*00f0*/  MOV R18, RZ ;  /* 0x000000ff00127202 */ /* 0x000fc40000000f00 */
[----:B------:R-:W-:Y:S01]  /*0100*/  IADD3 R10, PT, PT, -R7, RZ, RZ ;  /* 0x000000ff070a7210 */ /* 0x000fe20007ffe1ff */
[----:B0-----:R-:W-:Y:S01]  /*0110*/  IMAD R9, R0, UR4, R9 ;  /* 0x0000000400097c24 */ /* 0x001fe2000f8e0209 */
[----:B------:R-:W-:-:S06]  /*0120*/  UMOV UR4, URZ ;  /* 0x000000ff00047c82 */ /* 0x000fcc0008000000 */
.L_x_29:
[----:B------:R-:W0:Y:S01]  /*0130*/  LDCU.64 UR6, c[0x0][0x398] ;  /* 0x00007300ff0677ac */ /* 0x000e220008000a00 */
[----:B------:R-:W-:Y:S01]  /*0140*/  IADD3 R11, PT, PT, R9, UR4, RZ ;  /* 0x00000004090b7c10 */ /* 0x000fe2000fffe0ff */
[----:B------:R-:W-:Y:S01]  /*0150*/  IMAD.SHL.U32 R4, R3, 0x2, RZ ;  /* 0x0000000203047824 */ /* 0x000fe200078e00ff */
[----:B0-----:R-:W-:-:S03]  /*0160*/  UISETP.GE.U32.AND UP1, UPT, UR7, 0x10, UPT ;  /* 0x000000100700788c */ /* 0x001fc6000bf26070 */
[----:B------:R-:W-:Y:S01]  /*0170*/  IMAD R11, R11, UR6, R4 ;  /* 0x000000060b0b7c24 */ /* 0x000fe2000f8e0204 */
[----:B------:R-:W-:Y:S01]  /*0180*/  UIMAD UR10, UR4, UR7, URZ ;  /* 0x00000007040a72a4 */ /* 0x000fe2000f8e02ff */
[----:B------:R-:W-:Y:S01]  /*0190*/  MOV R4, RZ ;  /* 0x000000ff00047202 */ /* 0x000fe20000000f00 */
[----:B------:R-:W-:-:S04]  /*01a0*/  UIADD3 UR4, UPT, UPT, UR4, 0x1, URZ ;  /* 0x0000000104047890 */ /* 0x000fc8000fffe0ff */
[----:B------:R-:W-:Y:S01]  /*01b0*/  UISETP.NE.AND UP0, UPT, UR4, UR7, UPT ;  /* 0x000000070400728c */ /* 0x000fe2000bf05270 */
[----:B------:R-:W-:Y:S10]  /*01c0*/  BRA.U !UP1, `(.L_x_24) ;  /* 0x00000005090c7547 */ /* 0x000ff4000b800000 */
[----:B------:R-:W0:Y:S01]  /*01d0*/  LDCU.64 UR6, c[0x0][0x380] ;  /* 0x00007000ff0677ac */ /* 0x000e220008000a00 */
[----:B------:R-:W-:Y:S02]  /*01e0*/  MOV R4, R11 ;  /* 0x0000000b00047202 */ /* 0x000fe40000000f00 */
[----:B------:R-:W-:Y:S01]  /*01f0*/  MOV R16, R10 ;  /* 0x0000000a00107202 */ /* 0x000fe20000000f00 */
[----:B0-----:R-:W-:-:S04]  /*0200*/  UIMAD.WIDE.U32 UR6, UR10, 0x4, UR6 ;  /* 0x000000040a0678a5 */ /* 0x001fc8000f8e0006 */
[----:B------:R-:W-:-:S04]  /*0210*/  UIADD3 UR5, UP1, UPT, UR6, 0x20, URZ ;  /* 0x0000002006057890 */ /* 0x000fc8000ff3e0ff */
[----:B------:R-:W-:Y:S02]  /*0220*/  UIADD3.X UR6, UPT, UPT, URZ, UR7, URZ, UP1, !UPT ;  /* 0x00000007ff067290 */ /* 0x000fe40008ffe4ff */
[----:B------:R-:W-:-:S04]  /*0230*/  MOV R17, UR5 ;  /* 0x0000000500117c02 */ /* 0x000fc80008000f00 */
[----:B------:R-:W-:-:S07]  /*0240*/  IMAD.U32 R20, RZ, RZ, UR6 ;  /* 0x00000006ff147e24 */ /* 0x000fce000f8e00ff */
.L_x_25:
[----:B------:R-:W0:Y:S01]  /*0250*/  LDC.64 R12, c[0x0][0x388] ;  /* 0x0000e200ff0c7b82 */ /* 0x000e220000000a00 */
[----:B------:R-:W-:Y:S02]  /*0260*/  MOV R14, R17 ;  /* 0x00000011000e7202 */ /* 0x000fe40000000f00 */
[----:B------:R-:W-:-:S05]  /*0270*/  MOV R15, R20 ;  /* 0x00000014000f7202 */ /* 0x000fca0000000f00 */
[----:B------:R-:W2:Y:S04]  /*0280*/  LDG.E R19, desc[UR8][R14.64+-0x20] ;  /* 0xffffe0080e137981 */ /* 0x000ea8000c1e1900 */
[----:B------:R-:W3:Y:S04]  /*0290*/  LDG.E R26, desc[UR8][R14.64+-0x1c] ;  /* 0xffffe4080e1a7981 */ /* 0x000ee8000c1e1900 */
[----:B------:R-:W4:Y:S04]  /*02a0*/  LDG.E R21, desc[UR8][R14.64+-0x18] ;  /* 0xffffe8080e157981 */ /* 0x000f28000c1e1900 */
[----:B------:R-:W5:Y:S01]  /*02b0*/  LDG.E R17, desc[UR8][R14.64+-0x14] ;  /* 0xffffec080e117981 */ /* 0x000f62000c1e1900 */
[----:B0-----:R-:W-:-:S05]  /*02c0*/  IMAD.WIDE R12, R4, 0x4, R12 ;  /* 0x00000004040c7825 */ /* 0x001fca00078e020c */
[----:B------:R-:W2:Y:S04]  /*02d0*/  LDG.E R20, desc[UR8][R12.64] ;  /* 0x000000080c147981 */ /* 0x000ea8000c1e1900 */
[----:B------:R-:W3:Y:S04]  /*02e0*/  LDG.E R23, desc[UR8][R12.64+0x4] ;  /* 0x000004080c177981 */ /* 0x000ee8000c1e1900 */
[----:B------:R-:W4:Y:S04]  /*02f0*/  LDG.E R22, desc[UR8][R12.64+0x8] ;  /* 0x000008080c167981 */ /* 0x000f28000c1e1900 */
[----:B------:R-:W5:Y:S04]  /*0300*/  LDG.E R24, desc[UR8][R12.64+0xc] ;  /* 0x00000c080c187981 */ /* 0x000f68000c1e1900 */
[----:B------:R-:W5:Y:S01]  /*0310*/  LDG.E R25, desc[UR8][R12.64+0x10] ;  /* 0x000010080c197981 */ /* 0x000f62000c1e1900 */
[----:B--2---:R-:W-:-:S03]  /*0320*/  FFMA R19, R19, R20, R18 ;  /* 0x0000001413137223 */ /* 0x004fc60000000012 */
[----:B------:R-:W2:Y:S01]  /*0330*/  LDG.E R18, desc[UR8][R14.64+-0x10] ;  /* 0xfffff0080e127981 */ /* 0x000ea2000c1e1900 */
[----:B---3--:R-:W-:-:S03]  /*0340*/  FFMA R26, R26, R23, R19 ;  /* 0x000000171a1a7223 */ /* 0x008fc60000000013 */
[----:B------:R-:W3:Y:S04]  /*0350*/  LDG.E R19, desc[UR8][R14.64+-0xc] ;  /* 0xfffff4080e137981 */ /* 0x000ee8000c1e1900 */
[----:B------:R-:W3:Y:S01]  /*0360*/  LDG.E R20, desc[UR8][R12.64+0x14] ;  /* 0x000014080c147981 */ /* 0x000ee2000c1e1900 */
[----:B----4-:R-:W-:-:S03]  /*0370*/  FFMA R26, R21, R22, R26 ;  /* 0x00000016151a7223 */ /* 0x010fc6000000001a */
[----:B------:R-:W4:Y:S04]  /*0380*/  LDG.E R21, desc[UR8][R14.64+-0x8] ;  /* 0xfffff8080e157981 */ /* 0x000f28000c1e1900 */
[----:B------:R-:W4:Y:S01]  /*0390*/  LDG.E R22, desc[UR8][R12.64+0x18] ;  /* 0x000018080c167981 */ /* 0x000f22000c1e1900 */
[----:B-----5:R-:W-:-:S03]  /*03a0*/  FFMA R17, R17, R24, R26 ;  /* 0x0000001811117223 */ /* 0x020fc6000000001a */
[----:B------:R-:W5:Y:S04]  /*03b0*/  LDG.E R23, desc[UR8][R14.64+-0x4] ;  /* 0xfffffc080e177981 */ /* 0x000f68000c1e1900 */
[----:B------:R-:W5:Y:S01]  /*03c0*/  LDG.E R24, desc[UR8][R12.64+0x1c] ;  /* 0x00001c080c187981 */ /* 0x000f62000c1e1900 */
[----:B--2---:R-:W-:-:S03]  /*03d0*/  FFMA R26, R18, R25, R17 ;  /* 0x00000019121a7223 */ /* 0x004fc60000000011 */
[----:B------:R-:W2:Y:S04]  /*03e0*/  LDG.E R17, desc[UR8][R14.64] ;  /* 0x000000080e117981 */ /* 0x000ea8000c1e1900 */
        /* <DEDUP_REMOVED lines=19> */
[----:B------:R-:W4:Y:S04]  /*0520*/  LDG.E R22, desc[UR8][R12.64+0x38] ;  /* 0x000038080c167981 */ /* 0x000f28000c1e1900 */
[----:B------:R-:W4:Y:S01]  /*0530*/  LDG.E R26, desc[UR8][R14.64+0x1c] ;  /* 0x00001c080e1a7981 */ /* 0x000f22000c1e1900 */
[----:B------:R-:W-:Y:S01]  /*0540*/  IADD3 R16, PT, PT, R16, 0x10, RZ ;  /* 0x0000001010107810 */ /* 0x000fe20007ffe0ff */
[----:B-----5:R-:W-:-:S03]  /*0550*/  FFMA R24, R24, R23, R27 ;  /* 0x0000001718187223 */ /* 0x020fc6000000001b */
[----:B------:R-:W-:Y:S01]  /*0560*/  ISETP.NE.AND P0, PT, R16, RZ, PT ;  /* 0x000000ff1000720c */ /* 0x000fe20003f05270 */
[----:B------:R-:W-:Y:S02]  /*0570*/  VIADD R4, R4, 0x10 ;  /* 0x0000001004047836 */ /* 0x000fe40000000000 */
[----:B--2---:R-:W-:Y:S01]  /*0580*/  FFMA R18, R17, R18, R24 ;  /* 0x0000001211127223 */ /* 0x004fe20000000018 */
[----:B------:R-:W-:-:S03]  /*0590*/  IADD3 R17, P1, PT, R14, 0x40, RZ ;  /* 0x000000400e117810 */ /* 0x000fc60007f3e0ff */
[----:B---3--:R-:W-:Y:S01]  /*05a0*/  FFMA R18, R19, R20, R18 ;  /* 0x0000001413127223 */ /* 0x008fe20000000012 */
[----:B------:R-:W-:-:S03]  /*05b0*/  IADD3.X R20, PT, PT, RZ, R15, RZ, P1, !PT ;  /* 0x0000000fff147210 */ /* 0x000fc60000ffe4ff */
[----:B----4-:R-:W-:-:S04]  /*05c0*/  FFMA R21, R21, R22, R18 ;  /* 0x0000001615157223 */ /* 0x010fc80000000012 */
[----:B------:R-:W-:Y:S01]  /*05d0*/  FFMA R18, R26, R25, R21 ;  /* 0x000000191a127223 */ /* 0x000fe20000000015 */
[----:B------:R-:W-:Y:S06]  /*05e0*/  @P0 BRA `(.L_x_25) ;  /* 0xfffffffc00180947 */ /* 0x000fec000383ffff */
[----:B------:R-:W-:-:S07]  /*05f0*/  MOV R4, R7 ;  /* 0x0000000700047202 */ /* 0x000fce0000000f00 */
.L_x_24:
[----:B------:R-:W-:-:S13]  /*0600*/  ISETP.NE.AND P0, PT, R5, RZ, PT ;  /* 0x000000ff0500720c */ /* 0x000fda0003f05270 */
[----:B------:R-:W-:Y:S05]  /*0610*/  @!P0 BRA `(.L_x_26) ;  /* 0x0000000400748947 */ /* 0x000fea0003800000 */
[----:B------:R-:W-:Y:S02]  /*0620*/  IADD3 R12, PT, PT, R5, -0x1, RZ ;  /* 0xffffffff050c7810 */ /* 0x000fe40007ffe0ff */
[----:B------:R-:W-:Y:S02]  /*0630*/  ISETP.NE.AND P0, PT, R6, RZ, PT ;  /* 0x000000ff0600720c */ /* 0x000fe40003f05270 */
[----:B------:R-:W-:-:S13]  /*0640*/  ISETP.GE.U32.AND P1, PT, R12, 0x7, PT ;  /* 0x000000070c00780c */ /* 0x000fda0003f26070 */
[----:B------:R-:W-:Y:S05]  /*0650*/  @!P1 BRA `(.L_x_27) ;  /* 0x0000000000909947 */ /* 0x000fea0003800000 */
[----:B------:R-:W0:Y:S01]  /*0660*/  LDC.64 R16, c[0x0][0x380] ;  /* 0x0000e000ff107b82 */ /* 0x000e220000000a00 */
[C---:B------:R-:W-:Y:S02]  /*0670*/  IADD3 R19, PT, PT, R4.reuse, UR10, RZ ;  /* 0x0000000a04137c10 */ /* 0x040fe4000fffe0ff */
[----:B------:R-:W-:Y:S02]  /*0680*/  IADD3 R20, P1, PT, R4, UR10, RZ ;  /* 0x0000000a04147c10 */ /* 0x000fe4000ff3e0ff */
[----:B------:R-:W-:-:S03]  /*0690*/  IADD3 R21, PT, PT, R11, R4, RZ ;  /* 0x000000040b157210 */ /* 0x000fc60007ffe0ff */
[----:B------:R-:W1:Y:S08]  /*06a0*/  LDC.64 R14, c[0x0][0x388] ;  /* 0x0000e200ff0e7b82 */ /* 0x000e700000000a00 */
[----:B------:R-:W2:Y:S01]  /*06b0*/  LDC.64 R12, c[0x0][0x380] ;  /* 0x0000e000ff0c7b82 */ /* 0x000ea20000000a00 */
[----:B0-----:R-:W-:-:S04]  /*06c0*/  IMAD.WIDE.U32 R16, R19, 0x4, R16 ;  /* 0x0000000413107825 */ /* 0x001fc800078e0010 */
[----:B------:R-:W-:Y:S02]  /*06d0*/  IMAD.X R19, RZ, RZ, RZ, P1 ;  /* 0x000000ffff137224 */ /* 0x000fe400008e06ff */
[----:B------:R-:W3:Y:S01]  /*06e0*/  LDG.E R17, desc[UR8][R16.64] ;  /* 0x0000000810117981 */ /* 0x000ee2000c1e1900 */
[----:B-1----:R-:W-:-:S05]  /*06f0*/  IMAD.WIDE R14, R21, 0x4, R14 ;  /* 0x00000004150e7825 */ /* 0x002fca00078e020e */
[----:B------:R-:W3:Y:S01]  /*0700*/  LDG.E R23, desc[UR8][R14.64] ;  /* 0x000000080e177981 */ /* 0x000ee2000c1e1900 */
[----:B--2---:R-:W-:-:S03]  /*0710*/  LEA R12, P1, R20, R12, 0x2 ;  /* 0x0000000c140c7211 */ /* 0x004fc600078210ff */
[----:B------:R-:W2:Y:S01]  /*0720*/  LDG.E R26, desc[UR8][R14.64+0x4] ;  /* 0x000004080e1a7981 */ /* 0x000ea2000c1e1900 */
[----:B------:R-:W-:-:S03]  /*0730*/  LEA.HI.X R13, R20, R13, R19, 0x2, P1 ;  /* 0x0000000d140d7211 */ /* 0x000fc600008f1413 */
[----:B------:R-:W4:Y:S04]  /*0740*/  LDG.E R22, desc[UR8][R14.64+0xc] ;  /* 0x00000c080e167981 */ /* 0x000f28000c1e1900 */
[----:B------:R-:W2:Y:S04]  /*0750*/  LDG.E R25, desc[UR8][R12.64+0x4] ;  /* 0x000004080c197981 */ /* 0x000ea8000c1e1900 */
[----:B------:R-:W5:Y:S04]  /*0760*/  LDG.E R20, desc[UR8][R14.64+0x8] ;  /* 0x000008080e147981 */ /* 0x000f68000c1e1900 */
[----:B------:R-:W5:Y:S04]  /*0770*/  LDG.E R21, desc[UR8][R12.64+0x8] ;  /* 0x000008080c157981 */ /* 0x000f68000c1e1900 */
[----:B------:R-:W4:Y:S04]  /*0780*/  LDG.E R19, desc[UR8][R12.64+0xc] ;  /* 0x00000c080c137981 */ /* 0x000f28000c1e1900 */
[----:B------:R-:W4:Y:S04]  /*0790*/  LDG.E R16, desc[UR8][R14.64+0x18] ;  /* 0x000018080e107981 */ /* 0x000f28000c1e1900 */
[----:B------:R-:W4:Y:S04]  /*07a0*/  LDG.E R27, desc[UR8][R12.64+0x18] ;  /* 0x000018080c1b7981 */ /* 0x000f28000c1e1900 */
[----:B------:R-:W4:Y:S01]  /*07b0*/  LDG.E R29, desc[UR8][R12.64+0x1c] ;  /* 0x00001c080c1d7981 */ /* 0x000f22000c1e1900 */
[----:B---3--:R-:W-:-:S03]  /*07c0*/  FFMA R24, R17, R23, R18 ;  /* 0x0000001711187223 */ /* 0x008fc60000000012 */
[----:B------:R-:W3:Y:S04]  /*07d0*/  LDG.E R23, desc[UR8][R14.64+0x10] ;  /* 0x000010080e177981 */ /* 0x000ee8000c1e1900 */
[----:B------:R-:W3:Y:S04]  /*07e0*/  LDG.E R18, desc[UR8][R12.64+0x10] ;  /* 0x000010080c127981 */ /* 0x000ee8000c1e1900 */
[----:B------:R-:W3:Y:S01]  /*07f0*/  LDG.E R17, desc[UR8][R12.64+0x14] ;  /* 0x000014080c117981 */ /* 0x000ee2000c1e1900 */
[----:B--2---:R-:W-:-:S03]  /*0800*/  FFMA R26, R25, R26, R24 ;  /* 0x0000001a191a7223 */ /* 0x004fc60000000018 */
[----:B------:R-:W2:Y:S04]  /*0810*/  LDG.E R24, desc[UR8][R14.64+0x14] ;  /* 0x000014080e187981 */ /* 0x000ea8000c1e1900 */
[----:B------:R-:W2:Y:S01]  /*0820*/  LDG.E R25, desc[UR8][R14.64+0x1c] ;  /* 0x00001c080e197981 */ /* 0x000ea2000c1e1900 */
[----:B-----5:R-:W-:-:S04]  /*0830*/  FFMA R20, R21, R20, R26 ;  /* 0x0000001415147223 */ /* 0x020fc8000000001a */
[----:B----4-:R-:W-:Y:S01]  /*0840*/  FFMA R19, R19, R22, R20 ;  /* 0x0000001613137223 */ /* 0x010fe20000000014 */
[----:B------:R-:W-:-:S03]  /*0850*/  IADD3 R4, PT, PT, R4, 0x8, RZ ;  /* 0x0000000804047810 */ /* 0x000fc60007ffe0ff */
[----:B---3--:R-:W-:-:S04]  /*0860*/  FFMA R18, R18, R23, R19 ;  /* 0x0000001712127223 */ /* 0x008fc80000000013 */
[----:B--2---:R-:W-:-:S04]  /*0870*/  FFMA R18, R17, R24, R18 ;  /* 0x0000001811127223 */ /* 0x004fc80000000012 */
[----:B------:R-:W-:-:S04]  /*0880*/  FFMA R18, R27, R16, R18 ;  /* 0x000000101b127223 */ /* 0x000fc80000000012 */
[----:B------:R-:W-:-:S07]  /*0890*/  FFMA R18, R29, R25, R18 ;  /* 0x000000191d127223 */ /* 0x000fce0000000012 */
.L_x_27:
        /* <DEDUP_REMOVED lines=14> */
[----:B-1----:R-:W-:-:S04]  /*0980*/  LEA R12, P1, R20, R12, 0x2 ;  /* 0x0000000c140c7211 */ /* 0x002fc800078210ff */
[----:B------:R-:W-:Y:S01]  /*0990*/  LEA.HI.X R13, R20, R13, R19, 0x2, P1 ;  /* 0x0000000d140d7211 */ /* 0x000fe200008f1413 */
[----:B--2---:R-:W-:-:S04]  /*09a0*/  IMAD.WIDE R16, R21, 0x4, R16 ;  /* 0x0000000415107825 */ /* 0x004fc800078e0210 */
[----:B------:R-:W2:Y:S04]  /*09b0*/  LDG.E R20, desc[UR8][R12.64+0x4] ;  /* 0x000004080c147981 */ /* 0x000ea8000c1e1900 */
[----:B------:R-:W3:Y:S04]  /*09c0*/  LDG.E R19, desc[UR8][R16.64] ;  /* 0x0000000810137981 */ /* 0x000ee8000c1e1900 */
[----:B------:R-:W2:Y:S04]  /*09d0*/  LDG.E R21, desc[UR8][R16.64+0x4] ;  /* 0x0000040810157981 */ /* 0x000ea8000c1e1900 */
[----:B------:R-:W4:Y:S04]  /*09e0*/  LDG.E R23, desc[UR8][R16.64+0x8] ;  /* 0x0000080810177981 */ /* 0x000f28000c1e1900 */
[----:B------:R-:W4:Y:S04]  /*09f0*/  LDG.E R22, desc[UR8][R12.64+0x8] ;  /* 0x000008080c167981 */ /* 0x000f28000c1e1900 */
[----:B------:R-:W5:Y:S04]  /*0a00*/  LDG.E R25, desc[UR8][R16.64+0xc] ;  /* 0x00000c0810197981 */ /* 0x000f68000c1e1900 */
[----:B------:R-:W5:Y:S01]  /*0a10*/  LDG.E R24, desc[UR8][R12.64+0xc] ;  /* 0x00000c080c187981 */ /* 0x000f62000c1e1900 */
[----:B------:R-:W-:Y:S01]  /*0a20*/  IADD3 R4, PT, PT, R4, 0x4, RZ ;  /* 0x0000000404047810 */ /* 0x000fe20007ffe0ff */
[----:B---3--:R-:W-:-:S04]  /*0a30*/  FFMA R19, R15, R19, R18 ;  /* 0x000000130f137223 */ /* 0x008fc80000000012 */
[----:B--2---:R-:W-:-:S04]  /*0a40*/  FFMA R19, R20, R21, R19 ;  /* 0x0000001514137223 */ /* 0x004fc80000000013 */
[----:B----4-:R-:W-:-:S04]  /*0a50*/  FFMA R19, R22, R23, R19 ;  /* 0x0000001716137223 */ /* 0x010fc80000000013 */
[----:B-----5:R-:W-:-:S07]  /*0a60*/  FFMA R18, R24, R25, R19 ;  /* 0x0000001918127223 */ /* 0x020fce0000000013 */
.L_x_28:
[----:B------:R-:W-:Y:S05]  /*0a70*/  @!P0 BRA `(.L_x_26) ;  /* 0x00000000005c8947 */ /* 0x000fea0003800000 */
[----:B------:R-:W0:Y:S01]  /*0a80*/  LDC.64 R14, c[0x0][0x380] ;  /* 0x0000e000ff0e7b82 */ /* 0x000e220000000a00 */
[----:B------:R-:W-:Y:S02]  /*0a90*/  IADD3 R17, PT, PT, R4, UR10, RZ ;  /* 0x0000000a04117c10 */ /* 0x000fe4000fffe0ff */
[----:B------:R-:W-:-:S05]  /*0aa0*/  IADD3 R11, PT, PT, R11, R4, RZ ;  /* 0x000000040b0b7210 */ /* 0x000fca0007ffe0ff */
[----:B------:R-:W1:Y:S01]  /*0ab0*/  LDC.64 R12, c[0x0][0x388] ;  /* 0x0000e200ff0c7b82 */ /* 0x000e620000000a00 */
[----:B0-----:R-:W-:-:S06]  /*0ac0*/  IMAD.WIDE.U32 R14, R17, 0x4, R14 ;  /* 0x00000004110e7825 */ /* 0x001fcc00078e000e */
[----:B------:R-:W2:Y:S01]  /*0ad0*/  LDG.E R15, desc[UR8][R14.64] ;  /* 0x000000080e0f7981 */ /* 0x000ea2000c1e1900 */
[----:B-1----:R-:W-:-:S05]  /*0ae0*/  IMAD.WIDE R12, R11, 0x4, R12 ;  /* 0x000000040b0c7825 */ /* 0x002fca00078e020c */
[----:B------:R-:W2:Y:S01]  /*0af0*/  LDG.E R11, desc[UR8][R12.64] ;  /* 0x000000080c0b7981 */ /* 0x000ea2000c1e1900 */
[----:B------:R-:W-:Y:S01]  /*0b00*/  ISETP.NE.AND P0, PT, R8, 0x1, PT ;  /* 0x000000010800780c */ /* 0x000fe20003f05270 */
[----:B--2---:R-:W-:-:S12]  /*0b10*/  FFMA R18, R15, R11, R18 ;  /* 0x0000000b0f127223 */ /* 0x004fd80000000012 */
[----:B------:R-:W-:Y:S05]  /*0b20*/  @!P0 BRA `(.L_x_26) ;  /* 0x0000000000308947 */ /* 0x000fea0003800000 */
[----:B------:R-:W0:Y:S01]  /*0b30*/  LDC.64 R14, c[0x0][0x380] ;  /* 0x0000e000ff0e7b82 */ /* 0x000e220000000a00 */
[----:B------:R-:W-:Y:S02]  /*0b40*/  IADD3 R4, P1, PT, R4, UR10, RZ ;  /* 0x0000000a04047c10 */ /* 0x000fe4000ff3e0ff */
[----:B------:R-:W-:Y:S02]  /*0b50*/  ISETP.NE.AND P0, PT, R8, 0x2, PT ;  /* 0x000000020800780c */ /* 0x000fe40003f05270 */
[----:B------:R-:W-:-:S11]  /*0b60*/  IADD3.X R11, PT, PT, RZ, RZ, RZ, P1, !PT ;  /* 0x000000ffff0b7210 */ /* 0x000fd60000ffe4ff */
[----:B------:R-:W2:Y:S01]  /*0b70*/  @P0 LDG.E R16, desc[UR8][R12.64+0x8] ;  /* 0x000008080c100981 */ /* 0x000ea2000c1e1900 */
[----:B0-----:R-:W-:-:S04]  /*0b80*/  LEA R14, P1, R4, R14, 0x2 ;  /* 0x0000000e040e7211 */ /* 0x001fc800078210ff */
[----:B------:R-:W-:Y:S02]  /*0b90*/  LEA.HI.X R15, R4, R15, R11, 0x2, P1 ;  /* 0x0000000f040f7211 */ /* 0x000fe400008f140b */
[----:B------:R-:W3:Y:S04]  /*0ba0*/  LDG.E R4, desc[UR8][R12.64+0x4] ;  /* 0x000004080c047981 */ /* 0x000ee8000c1e1900 */
[----:B------:R-:W3:Y:S04]  /*0bb0*/  LDG.E R11, desc[UR8][R14.64+0x4] ;  /* 0x000004080e0b7981 */ /* 0x000ee8000c1e1900 */
[----:B------:R-:W2:Y:S01]  /*0bc0*/  @P0 LDG.E R17, desc[UR8][R14.64+0x8] ;  /* 0x000008080e110981 */ /* 0x000ea2000c1e1900 */
[----:B---3--:R-:W-:-:S04]  /*0bd0*/  FFMA R18, R11, R4, R18 ;  /* 0x000000040b127223 */ /* 0x008fc80000000012 */
[----:B--2---:R-:W-:-:S07]  /*0be0*/  @P0 FFMA R18, R17, R16, R18 ;  /* 0x0000001011120223 */ /* 0x004fce0000000012 */
.L_x_26:
[----:B------:R-:W-:Y:S05]  /*0bf0*/  BRA.U UP0, `(.L_x_29) ;  /* 0xfffffff5004c7547 */ /* 0x000fea000b83ffff */
.L_x_23:
[----:B------:R-:W0:Y:S01]  /*0c00*/  LDC.64 R4, c[0x0][0x390] ;  /* 0x0000e400ff047b82 */ /* 0x000e220000000a00 */
[----:B------:R-:W-:-:S04]  /*0c10*/  IMAD R3, R2, 0xe, R3 ;  /* 0x0000000e02037824 */ /* 0x000fc800078e0203 */
[----:B------:R-:W-:-:S04]  /*0c20*/  IMAD R3, R0, 0xc4, R3 ;  /* 0x000000c400037824 */ /* 0x000fc800078e0203 */
[----:B0-----:R-:W-:-:S05]  /*0c30*/  IMAD.WIDE.U32 R2, R3, 0x4, R4 ;  /* 0x0000000403027825 */ /* 0x001fca00078e0004 */
[----:B------:R-:W-:Y:S01]  /*0c40*/  STG.E desc[UR8][R2.64], R18 ;  /* 0x0000001202007986 */ /* 0x000fe2000c101908 */
[----:B------:R-:W-:Y:S05]  /*0c50*/  EXIT ;  /* 0x000000000000794d */ /* 0x000fea0003800000 */
.L_x_30:
        /* <DEDUP_REMOVED lines=10> */
.L_x_44:


//--------------------- .text._Z12cudaConvolvePfS_S_iii --------------------------
	.section	.text._Z12cudaConvolvePfS_S_iii,"ax",@progbits
	.align	128
        .global         _Z12cudaConvolvePfS_S_iii
        .type           _Z12cudaConvolvePfS_S_iii,@function
        .size           _Z12cudaConvolvePfS_S_iii,(.L_x_45 - _Z12cudaConvolvePfS_S_iii)
        .other          _Z12cudaConvolvePfS_S_iii,@"STO_CUDA_ENTRY STV_DEFAULT"
_Z12cudaConvolvePfS_S_iii:
.text._Z12cudaConvolvePfS_S_iii:
[----:B------:R-:W-:Y:S01]  /*0000*/  LDC R1, c[0x0][0x37c] ;  /* 0x0000df00ff017b82 */ /* 0x000fe20000000800 */
[----:B------:R-:W0:Y:S01]  /*0010*/  LDCU UR4, c[0x0][0x39c] ;  /* 0x00007380ff0477ac */ /* 0x000e220008000800 */
[----:B------:R-:W1:Y:S01]  /*0020*/  S2R R0, SR_CTAID.X ;  /* 0x0000000000007919 */ /* 0x000e620000002500 */
[----:B------:R-:W-:Y:S01]  /*0030*/  HFMA2 R28, -RZ, RZ, 0, 0 ;  /* 0x00000000ff1c7431 */ /* 0x000fe200000001ff */
[----:B------:R-:W2:Y:S01]  /*0040*/  LDCU.64 UR6, c[0x0][0x358] ;  /* 0x00006b00ff0677ac */ /* 0x000ea20008000a00 */
[----:B------:R-:W3:Y:S01]  /*0050*/  S2R R2, SR_TID.X ;  /* 0x0000000000027919 */ /* 0x000ee20000002100 */
[----:B------:R-:W4:Y:S01]  /*0060*/  S2R R3, SR_TID.Y ;  /* 0x0000000000037919 */ /* 0x000f220000002200 */
[----:B0-----:R-:W-:-:S09]  /*0070*/  UISETP.GE.AND UP0, UPT, UR4, 0x1, UPT ;  /* 0x000000010400788c */ /* 0x001fd2000bf06270 */
[----:B--2---:R-:W-:Y:S05]  /*0080*/  BRA.U !UP0, `(.L_x_31) ;  /* 0x0000000908847547 */ /* 0x004fea000b800000 */
[----:B------:R-:W0:Y:S02]  /*0090*/  LDC R9, c[0x0][0x3a0] ;  /* 0x0000e800ff097b82 */ /* 0x000e240000000800 */
[----:B0-----:R-:W-:-:S13]  /*00a0*/  ISETP.GE.AND P0, PT, R9, 0x1, PT ;  /* 0x000000010900780c */ /* 0x001fda0003f06270 */
[----:B------:R-:W-:Y:S05]  /*00b0*/  @!P0 BRA `(.L_x_31) ;  /* 0x0000000800788947 */ /* 0x000fea0003800000 */
[C---:B------:R-:W-:Y:S01]  /*00c0*/  LOP3.LUT R7, R9.reuse, 0x7ffffff0, RZ, 0xc0, !PT ;  /* 0x7ffffff009077812 */ /* 0x040fe200078ec0ff */
[C---:B------:R-:W-:Y:S01]  /*00d0*/  IMAD R6, R9.reuse, R9, RZ ;  /* 0x0000000909067224 */ /* 0x040fe200078e02ff */
[C---:B------:R-:W-:Y:S01]  /*00e0*/  LOP3.LUT R5, R9.reuse, 0xf, RZ, 0xc0, !PT ;  /* 0x0000000f09057812 */ /* 0x040fe200078ec0ff */
[----:B------:R-:W-:Y:S01]  /*00f0*/  UMOV UR4, URZ ;  /* 0x000000ff00047c82 */ /* 0x000fe20008000000 */
[C---:B------:R-:W-:Y:S02]  /*0100*/  LOP3.LUT R8, R9.reuse, 0x7, RZ, 0xc0, !PT ;  /* 0x0000000709087812 */ /* 0x040fe400078ec0ff */
[----:B------:R-:W-:Y:S02]  /*0110*/  LOP3.LUT R9, R9, 0x3, RZ, 0xc0, !PT ;  /* 0x0000000309097812 */ /* 0x000fe400078ec0ff */
[----:B------:R-:W-:Y:S02]  /*0120*/  MOV R28, RZ ;  /* 0x000000ff001c7202 */ /* 0x000fe40000000f00 */
[----:B------:R-:W-:-:S07]  /*0130*/  IADD3 R10, PT, PT, -R7, RZ, RZ ;  /* 0x000000ff070a7210 */ /* 0x000fce0007ffe1ff */
.L_x_38:
[----:B------:R-:W1:Y:S01]  /*0140*/  LDC.64 R14, c[0x0][0x398] ;  /* 0x0000e600ff0e7b82 */ /* 0x000e620000000a00 */
[----:B---3--:R-:W-:Y:S01]  /*0150*/  IADD3 R13, PT, PT, R2, UR4, RZ ;  /* 0x00000004020d7c10 */ /* 0x008fe2000fffe0ff */
[----:B------:R-:W-:Y:S01]  /*0160*/  UMOV UR5, URZ ;  /* 0x000000ff00057c82 */ /* 0x000fe20008000000 */
[----:B----4-:R-:W-:Y:S01]  /*0170*/  IADD3 R12, PT, PT, -R6, R3, RZ ;  /* 0x00000003060c7210 */ /* 0x010fe20007ffe1ff */
[----:B-1----:R-:W-:Y:S01]  /*0180*/  IMAD R11, R0, R15, UR4 ;  /* 0x00000004000b7e24 */ /* 0x002fe2000f8e020f */
[----:B------:R-:W-:-:S03]  /*0190*/  UIADD3 UR4, UPT, UPT, UR4, 0x1, URZ ;  /* 0x0000000104047890 */ /* 0x000fc6000fffe0ff */
[CC--:B------:R-:W-:Y:S02]  /*01a0*/  IMAD R12, R13.reuse, R14.reuse, R12 ;  /* 0x0000000e0d0c7224 */ /* 0x0c0fe400078e020c */
[----:B------:R-:W-:Y:S01]  /*01b0*/  IMAD R13, R13, R14, R3 ;  /* 0x0000000e0d0d7224 */ /* 0x000fe200078e0203 */
[----:B-----5:R-:W-:-:S13]  /*01c0*/  ISETP.NE.AND P0, PT, R15, UR4, PT ;  /* 0x000000040f007c0c */ /* 0x020fda000bf05270 */
.L_x_37:
[----:B------:R-:W0:Y:S01]  /*01d0*/  LDC R20, c[0x0][0x39c] ;  /* 0x0000e700ff147b82 */ /* 0x000e220000000800 */
[----:B------:R-:W1:Y:S07]  /*01e0*/  LDCU UR8, c[0x0][0x3a0] ;  /* 0x00007400ff0877ac */ /* 0x000e6e0008000800 */
[----:B------:R-:W2:Y:S01]  /*01f0*/  LDC.64 R14, c[0x0][0x380] ;  /* 0x0000e000ff0e7b82 */ /* 0x000ea20000000a00 */
[----:B0-----:R-:W-:-:S04]  /*0200*/  IMAD R17, R11, R20, UR5 ;  /* 0x000000050b117e24 */ /* 0x001fc8000f8e0214 */
[----:B--2---:R-:W-:-:S05]  /*0210*/  IMAD.WIDE R14, R17, 0x4, R14 ;  /* 0x00000004110e7825 */ /* 0x004fca00078e020e */
[----:B-----5:R0:W5:Y:S01]  /*0220*/  LDG.E R21, desc[UR6][R14.64] ;  /* 0x000000060e157981 */ /* 0x020162000c1e1900 */
[----:B-1----:R-:W-:Y:S01]  /*0230*/  UISETP.GE.U32.AND UP0, UPT, UR8, 0x10, UPT ;  /* 0x000000100800788c */ /* 0x002fe2000bf06070 */
[----:B------:R-:W-:Y:S01]  /*0240*/  HFMA2 R4, -RZ, RZ, 0, 0 ;  /* 0x00000000ff047431 */ /* 0x000fe200000001ff */
[----:B------:R-:W-:-:S07]  /*0250*/  IADD3 R23, PT, PT, R13, UR5, RZ ;  /* 0x000000050d177c10 */ /* 0x000fce000fffe0ff */
[----:B0-----:R-:W-:Y:S05]  /*0260*/  BRA.U !UP0, `(.L_x_32) ;  /* 0x0000000108e07547 */ /* 0x001fea000b800000 */
[----:B------:R-:W-:Y:S02]  /*0270*/  IADD3 R25, PT, PT, R12, UR5, RZ ;  /* 0x000000050c197c10 */ /* 0x000fe4000fffe0ff */
[----:B------:R-:W-:-:S07]  /*0280*/  MOV R4, R10 ;  /* 0x0000000a00047202 */ /* 0x000fce0000000f00 */
.L_x_33:
[----:B------:R-:W0:Y:S02]  /*0290*/  LDC.64 R18, c[0x0][0x388] ;  /* 0x0000e200ff127b82 */ /* 0x000e240000000a00 */
[----:B0-----:R-:W-:-:S05]  /*02a0*/  IMAD.WIDE R18, R25, 0x4, R18 ;  /* 0x0000000419127825 */ /* 0x001fca00078e0212 */
[----:B------:R0:W2:Y:S02]  /*02b0*/  LDG.E R29, desc[UR6][R18.64] ;  /* 0x00000006121d7981 */ /* 0x0000a4000c1e1900 */
[----:B0-----:R-:W-:-:S05]  /*02c0*/  IMAD.WIDE R18, R6, 0x4, R18 ;  /* 0x0000000406127825 */ /* 0x001fca00078e0212 */
[----:B------:R0:W3:Y:S02]  /*02d0*/  LDG.E R26, desc[UR6][R18.64] ;  /* 0x00000006121a7981 */ /* 0x0000e4000c1e1900 */
[----:B0-----:R-:W-:-:S05]  /*02e0*/  IMAD.WIDE R18, R6, 0x4, R18 ;  /* 0x0000000406127825 */ /* 0x001fca00078e0212 */
[----:B------:R-:W4:Y:S01]  /*02f0*/  LDG.E R24, desc[UR6][R18.64] ;  /* 0x0000000612187981 */ /* 0x000f22000c1e1900 */
[----:B------:R-:W-:-:S05]  /*0300*/  IMAD.WIDE R16, R6, 0x4, R18 ;  /* 0x0000000406107825 */ /* 0x000fca00078e0212 */
[----:B------:R0:W4:Y:S01]  /*0310*/  LDG.E R22, desc[UR6][R16.64] ;  /* 0x0000000610167981 */ /* 0x000122000c1e1900 */
[----:B------:R-:W-:-:S05]  /*0320*/  IMAD.WIDE R14, R6, 0x4, R16 ;  /* 0x00000004060e7825 */ /* 0x000fca00078e0210 */
[----:B------:R-:W4:Y:S01]  /*0330*/  LDG.E R27, desc[UR6][R14.64] ;  /* 0x000000060e1b7981 */ /* 0x000f22000c1e1900 */
[----:B0-----:R-:W-:-:S04]  /*0340*/  IMAD.WIDE R16, R6, 0x4, R14 ;  /* 0x0000000406107825 */ /* 0x001fc800078e020e */
[C---:B------:R-:W-:Y:S01]  /*0350*/  IMAD.WIDE R18, R6.reuse, 0x4, R16 ;  /* 0x0000000406127825 */ /* 0x040fe200078e0210 */
[----:B------:R2:W4:Y:S04]  /*0360*/  LDG.E R14, desc[UR6][R16.64] ;  /* 0x00000006100e7981 */ /* 0x000528000c1e1900 */
[----:B------:R3:W4:Y:S01]  /*0370*/  LDG.E R15, desc[UR6][R18.64] ;  /* 0x00000006120f7981 */ /* 0x000722000c1e1900 */
[----:B--2--5:R-:W-:Y:S01]  /*0380*/  FFMA R17, R21, R29, R28 ;  /* 0x0000001d15117223 */ /* 0x024fe2000000001c */
[----:B------:R-:W-:-:S04]  /*0390*/  IMAD.WIDE R28, R6, 0x4, R18 ;  /* 0x00000004061c7825 */ /* 0x000fc800078e0212 */
[----:B---3--:R-:W-:Y:S02]  /*03a0*/  FFMA R19, R21, R26, R17 ;  /* 0x0000001a15137223 */ /* 0x008fe40000000011 */
[----:B------:R0:W2:Y:S02]  /*03b0*/  LDG.E R26, desc[UR6][R28.64] ;  /* 0x000000061c1a7981 */ /* 0x0000a4000c1e1900 */
[----:B0-----:R-:W-:-:S04]  /*03c0*/  IMAD.WIDE R28, R6, 0x4, R28 ;  /* 0x00000004061c7825 */ /* 0x001fc800078e021c */
[----:B----4-:R-:W-:Y:S02]  /*03d0*/  FFMA R19, R21, R24, R19 ;  /* 0x0000001815137223 */ /* 0x010fe40000000013 */
[----:B------:R0:W3:Y:S01]  /*03e0*/  LDG.E R24, desc[UR6][R28.64] ;  /* 0x000000061c187981 */ /* 0x0000e2000c1e1900 */
[----:B------:R-:W-:-:S04]  /*03f0*/  IMAD.WIDE R16, R6, 0x4, R28 ;  /* 0x0000000406107825 */ /* 0x000fc800078e021c */
[C---:B------:R-:W-:Y:S02]  /*0400*/  FFMA R18, R21.reuse, R22, R19 ;  /* 0x0000001615127223 */ /* 0x040fe40000000013 */
[----:B------:R1:W4:Y:S02]  /*0410*/  LDG.E R22, desc[UR6][R16.64] ;  /* 0x0000000610167981 */ /* 0x000324000c1e1900 */
[----:B0-----:R-:W-:Y:S01]  /*0420*/  FFMA R29, R21, R27, R18 ;  /* 0x0000001b151d7223 */ /* 0x001fe20000000012 */
[----:B-1----:R-:W-:-:S04]  /*0430*/  IMAD.WIDE R16, R6, 0x4, R16 ;  /* 0x0000000406107825 */ /* 0x002fc800078e0210 */
[----:B------:R-:W-:Y:S01]  /*0440*/  FFMA R14, R21, R14, R29 ;  /* 0x0000000e150e7223 */ /* 0x000fe2000000001d */
[C---:B------:R-:W-:Y:S01]  /*0450*/  IMAD.WIDE R18, R6.reuse, 0x4, R16 ;  /* 0x0000000406127825 */ /* 0x040fe200078e0210 */
[----:B------:R-:W4:Y:S04]  /*0460*/  LDG.E R27, desc[UR6][R16.64] ;  /* 0x00000006101b7981 */ /* 0x000f28000c1e1900 */
[----:B------:R0:W4:Y:S02]  /*0470*/  LDG.E R28, desc[UR6][R18.64] ;  /* 0x00000006121c7981 */ /* 0x000124000c1e1900 */
[----:B0-----:R-:W-:-:S04]  /*0480*/  IMAD.WIDE R18, R6, 0x4, R18 ;  /* 0x0000000406127825 */ /* 0x001fc800078e0212 */
[----:B------:R-:W-:Y:S01]  /*0490*/  FFMA R17, R21, R15, R14 ;  /* 0x0000000f15117223 */ /* 0x000fe2000000000e */
[----:B------:R-:W4:Y:S01]  /*04a0*/  LDG.E R29, desc[UR6][R18.64] ;  /* 0x00000006121d7981 */ /* 0x000f22000c1e1900 */
[----:B------:R-:W-:-:S04]  /*04b0*/  IMAD.WIDE R14, R6, 0x4, R18 ;  /* 0x00000004060e7825 */ /* 0x000fc800078e0212 */
[----:B--2---:R-:W-:Y:S02]  /*04c0*/  FFMA R17, R21, R26, R17 ;  /* 0x0000001a15117223 */ /* 0x004fe40000000011 */
[----:B------:R0:W2:Y:S02]  /*04d0*/  LDG.E R26, desc[UR6][R14.64] ;  /* 0x000000060e1a7981 */ /* 0x0000a4000c1e1900 */
[----:B0-----:R-:W-:-:S04]  /*04e0*/  IMAD.WIDE R14, R6, 0x4, R14 ;  /* 0x00000004060e7825 */ /* 0x001fc800078e020e */
[----:B---3--:R-:W-:Y:S02]  /*04f0*/  FFMA R18, R21, R24, R17 ;  /* 0x0000001815127223 */ /* 0x008fe40000000011 */
[----:B------:R-:W3:Y:S01]  /*0500*/  LDG.E R24, desc[UR6][R14.64] ;  /* 0x000000060e187981 */ /* 0x000ee2000c1e1900 */
[----:B------:R-:W-:-:S06]  /*0510*/  IMAD.WIDE R16, R6, 0x4, R14 ;  /* 0x0000000406107825 */ /* 0x000fcc00078e020e */
[----:B------:R-:W3:Y:S01]  /*0520*/  LDG.E R16, desc[UR6][R16.64] ;  /* 0x0000000610107981 */ /* 0x000ee2000c1e1900 */
[----:B----4-:R-:W-:Y:S01]  /*0530*/  FFMA R22, R21, R22, R18 ;  /* 0x0000001615167223 */ /* 0x010fe20000000012 */
[----:B------:R-:W-:-:S04]  /*0540*/  IADD3 R4, PT, PT, R4, 0x10, RZ ;  /* 0x0000001004047810 */ /* 0x000fc80007ffe0ff */
[----:B------:R-:W-:Y:S01]  /*0550*/  ISETP.NE.AND P1, PT, R4, RZ, PT ;  /* 0x000000ff0400720c */ /* 0x000fe20003f25270 */
[----:B------:R-:W-:-:S04]  /*0560*/  FFMA R27, R21, R27, R22 ;  /* 0x0000001b151b7223 */ /* 0x000fc80000000016 */
[----:B------:R-:W-:Y:S01]  /*0570*/  FFMA R28, R21, R28, R27 ;  /* 0x0000001c151c7223 */ /* 0x000fe2000000001b */
[----:B------:R-:W-:-:S03]  /*0580*/  LEA R25, R6, R25, 0x4 ;  /* 0x0000001906197211 */ /* 0x000fc600078e20ff */
[----:B------:R-:W-:-:S04]  /*0590*/  FFMA R29, R21, R29, R28 ;  /* 0x0000001d151d7223 */ /* 0x000fc8000000001c */
[----:B--2---:R-:W-:-:S04]  /*05a0*/  FFMA R29, R21, R26, R29 ;  /* 0x0000001a151d7223 */ /* 0x004fc8000000001d */
[----:B---3--:R-:W-:-:S04]  /*05b0*/  FFMA R29, R21, R24, R29 ;  /* 0x00000018151d7223 */ /* 0x008fc8000000001d */
[----:B------:R-:W-:Y:S01]  /*05c0*/  FFMA R28, R21, R16, R29 ;  /* 0x00000010151c7223 */ /* 0x000fe2000000001d */
[----:B------:R-:W-:Y:S06]  /*05d0*/  @P1 BRA `(.L_x_33) ;  /* 0xfffffffc002c1947 */ /* 0x000fec000383ffff */
[----:B------:R-:W-:-:S07]  /*05e0*/  MOV R4, R7 ;  /* 0x0000000700047202 */ /* 0x000fce0000000f00 */
.L_x_32:
[----:B------:R-:W-:-:S13]  /*05f0*/  ISETP.NE.AND P1, PT, R5, RZ, PT ;  /* 0x000000ff0500720c */ /* 0x000fda0003f25270 */
[----:B------:R-:W-:Y:S05]  /*0600*/  @!P1 BRA `(.L_x_34) ;  /* 0x0000000400149947 */ /* 0x000fea0003800000 */
[----:B------:R-:W-:Y:S02]  /*0610*/  IADD3 R14, PT, PT, R5, -0x1, RZ ;  /* 0xffffffff050e7810 */ /* 0x000fe40007ffe0ff */
[----:B------:R-:W-:Y:S02]  /*0620*/  ISETP.NE.AND P2, PT, R8, RZ, PT ;  /* 0x000000ff0800720c */ /* 0x000fe40003f45270 */
[----:B------:R-:W-:-:S13]  /*0630*/  ISETP.GE.U32.AND P1, PT, R14, 0x7, PT ;  /* 0x000000070e00780c */ /* 0x000fda0003f26070 */
[----:B------:R-:W-:Y:S05]  /*0640*/  @!P1 BRA `(.L_x_35) ;  /* 0x0000000000709947 */ /* 0x000fea0003800000 */
[----:B------:R-:W0:Y:S01]  /*0650*/  LDC.64 R16, c[0x0][0x388] ;  /* 0x0000e200ff107b82 */ /* 0x000e220000000a00 */
[----:B------:R-:W-:-:S05]  /*0660*/  IADD3 R14, PT, PT, R4, -0x1, RZ ;  /* 0xffffffff040e7810 */ /* 0x000fca0007ffe0ff */
[----:B------:R-:W-:-:S04]  /*0670*/  IMAD R15, R6, R14, R23 ;  /* 0x0000000e060f7224 */ /* 0x000fc800078e0217 */
[----:B0-----:R-:W-:-:S05]  /*0680*/  IMAD.WIDE R16, R15, 0x4, R16 ;  /* 0x000000040f107825 */ /* 0x001fca00078e0210 */
[----:B------:R0:W2:Y:S01]  /*0690*/  LDG.E R22, desc[UR6][R16.64] ;  /* 0x0000000610167981 */ /* 0x0000a2000c1e1900 */
[----:B------:R-:W-:-:S05]  /*06a0*/  IMAD.WIDE R14, R6, 0x4, R16 ;  /* 0x00000004060e7825 */ /* 0x000fca00078e0210 */
[----:B------:R1:W3:Y:S01]  /*06b0*/  LDG.E R29, desc[UR6][R14.64] ;  /* 0x000000060e1d7981 */ /* 0x0002e2000c1e1900 */
[----:B------:R-:W-:-:S04]  /*06c0*/  IMAD.WIDE R18, R6, 0x4, R14 ;  /* 0x0000000406127825 */ /* 0x000fc800078e020e */
[C---:B0-----:R-:W-:Y:S02]  /*06d0*/  IMAD.WIDE R16, R6.reuse, 0x4, R18 ;  /* 0x0000000406107825 */ /* 0x041fe400078e0212 */
[----:B------:R-:W4:Y:S02]  /*06e0*/  LDG.E R18, desc[UR6][R18.64] ;  /* 0x0000000612127981 */ /* 0x000f24000c1e1900 */
[C---:B-1----:R-:W-:Y:S02]  /*06f0*/  IMAD.WIDE R14, R6.reuse, 0x4, R16 ;  /* 0x00000004060e7825 */ /* 0x042fe400078e0210 */
[----:B------:R-:W4:Y:S02]  /*0700*/  LDG.E R16, desc[UR6][R16.64] ;  /* 0x0000000610107981 */ /* 0x000f24000c1e1900 */
[C---:B------:R-:W-:Y:S02]  /*0710*/  IMAD.WIDE R24, R6.reuse, 0x4, R14 ;  /* 0x0000000406187825 */ /* 0x040fe400078e020e */
[----:B------:R-:W4:Y:S02]  /*0720*/  LDG.E R14, desc[UR6][R14.64] ;  /* 0x000000060e0e7981 */ /* 0x000f24000c1e1900 */
[----:B------:R-:W-:-:S02]  /*0730*/  IMAD.WIDE R26, R6, 0x4, R24 ;  /* 0x00000004061a7825 */ /* 0x000fc400078e0218 */
[----:B------:R-:W4:Y:S04]  /*0740*/  LDG.E R25, desc[UR6][R24.64] ;  /* 0x0000000618197981 */ /* 0x000f28000c1e1900 */
[----:B------:R0:W4:Y:S02]  /*0750*/  LDG.E R24, desc[UR6][R26.64] ;  /* 0x000000061a187981 */ /* 0x000124000c1e1900 */
[----:B0-----:R-:W-:-:S06]  /*0760*/  IMAD.WIDE R26, R6, 0x4, R26 ;  /* 0x00000004061a7825 */ /* 0x001fcc00078e021a */
[----:B------:R-:W4:Y:S01]  /*0770*/  LDG.E R26, desc[UR6][R26.64] ;  /* 0x000000061a1a7981 */ /* 0x000f22000c1e1900 */
[----:B------:R-:W-:Y:S01]  /*0780*/  IADD3 R4, PT, PT, R4, 0x8, RZ ;  /* 0x0000000804047810 */ /* 0x000fe20007ffe0ff */
[----:B--2--5:R-:W-:-:S04]  /*0790*/  FFMA R22, R21, R22, R28 ;  /* 0x0000001615167223 */ /* 0x024fc8000000001c */
[----:B---3--:R-:W-:-:S04]  /*07a0*/  FFMA R29, R21, R29, R22 ;  /* 0x0000001d151d7223 */ /* 0x008fc80000000016 */
[----:B----4-:R-:W-:-:S04]  /*07b0*/  FFMA R29, R21, R18, R29 ;  /* 0x00000012151d7223 */ /* 0x010fc8000000001d */
[----:B------:R-:W-:-:S04]  /*07c0*/  FFMA R29, R21, R16, R29 ;  /* 0x00000010151d7223 */ /* 0x000fc8000000001d */
[----:B------:R-:W-:-:S04]  /*07d0*/  FFMA R16, R21, R14, R29 ;  /* 0x0000000e15107223 */ /* 0x000fc8000000001d */
[----:B------:R-:W-:-:S04]  /*07e0*/  FFMA R15, R21, R25, R16 ;  /* 0x00000019150f7223 */ /* 0x000fc80000000010 */
[----:B------:R-:W-:-:S04]  /*07f0*/  FFMA R15, R21, R24, R15 ;  /* 0x00000018150f7223 */ /* 0x000fc8000000000f */
[----:B------:R-:W-:-:S07]  /*0800*/  FFMA R28, R21, R26, R15 ;  /* 0x0000001a151c7223 */ /* 0x000fce000000000f */
.L_x_35:
        /* <DEDUP_REMOVED lines=8> */
[----:B0-----:R-:W-:-:S04]  /*0890*/  IMAD.WIDE R24, R15, 0x4, R24 ;  /* 0x000000040f187825 */ /* 0x001fc800078e0218 */
[C---:B------:R-:W-:Y:S02]  /*08a0*/  IMAD.WIDE R18, R6.reuse, 0x4, R24 ;  /* 0x0000000406127825 */ /* 0x040fe400078e0218 */
[----:B------:R-:W2:Y:S02]  /*08b0*/  LDG.E R24, desc[UR6][R24.64] ;  /* 0x0000000618187981 */ /* 0x000ea4000c1e1900 */
[C---:B------:R-:W-:Y:S02]  /*08c0*/  IMAD.WIDE R16, R6.reuse, 0x4, R18 ;  /* 0x0000000406107825 */ /* 0x040fe400078e0212 */
[----:B------:R-:W3:Y:S02]  /*08d0*/  LDG.E R19, desc[UR6][R18.64] ;  /* 0x0000000612137981 */ /* 0x000ee4000c1e1900 */
[----:B------:R-:W-:Y:S02]  /*08e0*/  IMAD.WIDE R14, R6, 0x4, R16 ;  /* 0x00000004060e7825 */ /* 0x000fe400078e0210 */
[----:B------:R-:W4:Y:S04]  /*08f0*/  LDG.E R17, desc[UR6][R16.64] ;  /* 0x0000000610117981 */ /* 0x000f28000c1e1900 */
[----:B------:R-:W4:Y:S01]  /*0900*/  LDG.E R15, desc[UR6][R14.64] ;  /* 0x000000060e0f7981 */ /* 0x000f22000c1e1900 */
[----:B------:R-:W-:Y:S01]  /*0910*/  IADD3 R4, PT, PT, R4, 0x4, RZ ;  /* 0x0000000404047810 */ /* 0x000fe20007ffe0ff */
[----:B--2--5:R-:W-:-:S04]  /*0920*/  FFMA R28, R21, R24, R28 ;  /* 0x00000018151c7223 */ /* 0x024fc8000000001c */
[----:B---3--:R-:W-:-:S04]  /*0930*/  FFMA R28, R21, R19, R28 ;  /* 0x00000013151c7223 */ /* 0x008fc8000000001c */
[----:B----4-:R-:W-:-:S04]  /*0940*/  FFMA R28, R21, R17, R28 ;  /* 0x00000011151c7223 */ /* 0x010fc8000000001c */
[----:B------:R-:W-:-:S07]  /*0950*/  FFMA R28, R21, R15, R28 ;  /* 0x0000000f151c7223 */ /* 0x000fce000000001c */
.L_x_36:
[----:B------:R-:W-:Y:S05]  /*0960*/  @!P2 BRA `(.L_x_34) ;  /* 0x00000000003ca947 */ /* 0x000fea0003800000 */
[----:B------:R-:W0:Y:S01]  /*0970*/  LDC.64 R14, c[0x0][0x388] ;  /* 0x0000e200ff0e7b82 */ /* 0x000e220000000a00 */
[----:B------:R-:W-:-:S05]  /*0980*/  IADD3 R4, PT, PT, R4, -0x1, RZ ;  /* 0xffffffff04047810 */ /* 0x000fca0007ffe0ff */
[----:B------:R-:W-:-:S04]  /*0990*/  IMAD R23, R6, R4, R23 ;  /* 0x0000000406177224 */ /* 0x000fc800078e0217 */
[----:B0-----:R-:W-:-:S05]  /*09a0*/  IMAD.WIDE R14, R23, 0x4, R14 ;  /* 0x00000004170e7825 */ /* 0x001fca00078e020e */
[----:B------:R-:W2:Y:S01]  /*09b0*/  LDG.E R4, desc[UR6][R14.64] ;  /* 0x000000060e047981 */ /* 0x000ea2000c1e1900 */
[----:B------:R-:W-:Y:S01]  /*09c0*/  ISETP.NE.AND P1, PT, R9, 0x1, PT ;  /* 0x000000010900780c */ /* 0x000fe20003f25270 */
[----:B--2--5:R-:W-:-:S12]  /*09d0*/  FFMA R28, R21, R4, R28 ;  /* 0x00000004151c7223 */ /* 0x024fd8000000001c */
[----:B------:R-:W-:Y:S05]  /*09e0*/  @!P1 BRA `(.L_x_34) ;  /* 0x00000000001c9947 */ /* 0x000fea0003800000 */
[----:B------:R-:W-:Y:S01]  /*09f0*/  ISETP.NE.AND P1, PT, R9, 0x2, PT ;  /* 0x000000020900780c */ /* 0x000fe20003f25270 */
[----:B------:R-:W-:-:S12]  /*0a00*/  IMAD.WIDE R14, R6, 0x4, R14 ;  /* 0x00000004060e7825 */ /* 0x000fd800078e020e */
[----:B------:R-:W-:Y:S02]  /*0a10*/  @P1 IMAD.WIDE R16, R6, 0x4, R14 ;  /* 0x0000000406101825 */ /* 0x000fe400078e020e */
[----:B------:R-:W2:Y:S04]  /*0a20*/  LDG.E R14, desc[UR6][R14.64] ;  /* 0x000000060e0e7981 */ /* 0x000ea8000c1e1900 */
[----:B------:R-:W3:Y:S01]  /*0a30*/  @P1 LDG.E R17, desc[UR6][R16.64] ;  /* 0x0000000610111981 */ /* 0x000ee2000c1e1900 */
[----:B--2---:R-:W-:-:S04]  /*0a40*/  FFMA R28, R21, R14, R28 ;  /* 0x0000000e151c7223 */ /* 0x004fc8000000001c */
[----:B---3--:R-:W-:-:S07]  /*0a50*/  @P1 FFMA R28, R21, R17, R28 ;  /* 0x00000011151c1223 */ /* 0x008fce000000001c */
.L_x_34:
[----:B------:R-:W-:-:S06]  /*0a60*/  UIADD3 UR5, UPT, UPT, UR5, 0x1, URZ ;  /* 0x0000000105057890 */ /* 0x000fcc000fffe0ff */
[----:B------:R-:W-:-:S13]  /*0a70*/  ISETP.NE.AND P1, PT, R20, UR5, PT ;  /* 0x0000000514007c0c */ /* 0x000fda000bf25270 */
[----:B------:R-:W-:Y:S05]  /*0a80*/  @P1 BRA `(.L_x_37) ;  /* 0xfffffff400d01947 */ /* 0x000fea000383ffff */
[----:B------:R-:W-:Y:S05]  /*0a90*/  @P0 BRA `(.L_x_38) ;  /* 0xfffffff400a80947 */ /* 0x000fea000383ffff */
.L_x_31:
[----:B------:R-:W0:Y:S01]  /*0aa0*/  LDC.64 R4, c[0x0][0x390] ;  /* 0x0000e400ff047b82 */ /* 0x000e220000000a00 */
[----:B---34-:R-:W-:-:S04]  /*0ab0*/  IMAD R3, R2, 0x1c, R3 ;  /* 0x0000001c02037824 */ /* 0x018fc800078e0203 */
[----:B-1----:R-:W-:-:S04]  /*0ac0*/  IMAD R3, R0, 0x310, R3 ;  /* 0x0000031000037824 */ /* 0x002fc800078e0203 */
[----:B0-----:R-:W-:-:S05]  /*0ad0*/  IMAD.WIDE.U32 R2, R3, 0x4, R4 ;  /* 0x0000000403027825 */ /* 0x001fca00078e0004 */
[----:B------:R-:W-:Y:S01]  /*0ae0*/  STG.E desc[UR6][R2.64], R28 ;  /* 0x0000001c02007986 */ /* 0x000fe2000c101906 */
[----:B------:R-:W-:Y:S05]  /*0af0*/  EXIT ;  /* 0x000000000000794d */ /* 0x000fea0003800000 */
.L_x_39:
        /* <DEDUP_REMOVED lines=16> */
.L_x_45:


//--------------------- .nv.shared.reserved.0     --------------------------
	.section	.nv.shared.reserved.0,"aw",@nobits
	.weak		__nv_reservedSMEM_offset_0_alias
	.size		__nv_reservedSMEM_offset_0_alias, 0, 64
	.other		__nv_reservedSMEM_offset_0_alias,@"STO_CUDA_RESERVED_SHARED STV_DEFAULT"
__nv_reservedSMEM_offset_0_alias:
	.zero		0
	.zero		64


//--------------------- .nv.constant0._Z9cudaDensePfS_S_S_i --------------------------
	.section	.nv.constant0._Z9cudaDensePfS_S_S_i,"a",@progbits
	.sectionflags	@""
	.align	4
.nv.constant0._Z9cudaDensePfS_S_S_i:
	.zero		932


//--------------------- .nv.constant0._Z8add_biasPfS_S_ --------------------------
	.section	.nv.constant0._Z8add_biasPfS_S_,"a",@progbits
	.sectionflags	@""
	.align	4
.nv.constant0._Z8add_biasPfS_S_:
	.zero		920


//--------------------- .nv.constant0._Z21apply_activation_tanhPfi --------------------------
	.section	.nv.constant0._Z21apply_activation_tanhPfi,"a",@progbits
	.sectionflags	@""
	.align	4
.nv.constant0._Z21apply_activation_tanhPfi:
	.zero		908


//--------------------- .nv.constant0._Z12cudaSamplingPfS_S_ii --------------------------
	.section	.nv.constant0._Z12cudaSamplingPfS_S_ii,"a",@progbits
	.sectionflags	@""
	.align	4
.nv.constant0._Z12cudaSamplingPfS_S_ii:
	.zero		928


//--------------------- .nv.constant0._Z12cudaConvolvePfS_S_iii --------------------------
	.section	.nv.constant0._Z12cudaConvolvePfS_S_iii,"a",@progbits
	.sectionflags	@""
	.align	4
.nv.constant0._Z12cudaConvolvePfS_S_iii:
	.zero		932


//--------------------- SYMBOLS --------------------------

	.type		.nv.reservedSmem.offset0,@object
	.size		.nv.reservedSmem.offset0,0x4
